// auto-generated by cutlass_sweep.gemm — config: {"arch": "sm_100", "cluster_m": 1, "cluster_n": 1, "dtype": "fp32", "dtype_b": "fp32", "layout": "nt", "stages": 0, "tile_k": 64, "tile_m": 64, "tile_n": 256}
#include "cutlass/cutlass.h"
#include "cutlass/gemm/collective/collective_builder.hpp"
#include "cutlass/gemm/device/gemm_universal_adapter.h"
#include "cutlass/gemm/kernel/gemm_universal.hpp"
#include "cutlass/epilogue/collective/collective_builder.hpp"

using ElemA = float;
using ElemB = float;
using ElemCD = float;
using Acc  = float;
using TileShape    = cute::Shape<cute::_64, cute::_256, cute::_64>;
using ClusterShape = cute::Shape<cute::_1, cute::_1, cute::_1>;

using CollectiveEpilogue = typename cutlass::epilogue::collective::CollectiveBuilder<
    cutlass::arch::Sm100, cutlass::arch::OpClassTensorOp,
    TileShape, ClusterShape,
    cutlass::epilogue::collective::EpilogueTileAuto,
    Acc, Acc,
    ElemCD, cutlass::layout::RowMajor, 128 / cutlass::sizeof_bits<ElemCD>::value,
    ElemCD, cutlass::layout::RowMajor, 128 / cutlass::sizeof_bits<ElemCD>::value,
    cutlass::epilogue::collective::EpilogueScheduleAuto
  >::CollectiveOp;

using CollectiveMainloop = typename cutlass::gemm::collective::CollectiveBuilder<
    cutlass::arch::Sm100, cutlass::arch::OpClassTensorOp,
    ElemA, cutlass::layout::RowMajor, 128 / cutlass::sizeof_bits<ElemA>::value,
    ElemB, cutlass::layout::ColumnMajor, 128 / cutlass::sizeof_bits<ElemB>::value,
    Acc,
    TileShape, ClusterShape,
    cutlass::gemm::collective::StageCountAutoCarveout<static_cast<int>(sizeof(typename CollectiveEpilogue::SharedStorage))>,
    cutlass::gemm::collective::KernelScheduleAuto
  >::CollectiveOp;

using GemmKernel = cutlass::gemm::kernel::GemmUniversal<
    cute::Shape<int,int,int,int>,
    CollectiveMainloop,
    CollectiveEpilogue
>;
using Gemm = cutlass::gemm::device::GemmUniversalAdapter<GemmKernel>;

// Force the device kernel symbol into the cubin without needing a host main.
auto* _anchor = &cutlass::device_kernel<GemmKernel>;


// ===== COMPILED SASS (sm_100a) =====

	.target	sm_100a

	.elftype	@"ET_EXEC"


//--------------------- .note.nv.tkinfo           --------------------------
	.section	.note.nv.tkinfo,"",@"SHT_NOTE"
	.sectionflags	@"SHF_NOTE_NV_TKINFO"
	.tkinfo
        /*0018*/ 	.word	0x00000002
        /*0030*/ 	.string	""
        /*0030*/ 	.string	"ptxas"
        /*0030*/ 	.string	"Cuda compilation tools, release 13.0, V13.0.88"
        /*0030*/ 	.string	"Build cuda_13.0.r13.0/compiler.36424714_0"
        /*0030*/ 	.string	"-arch sm_100a -m 64 "



//--------------------- .note.nv.cuinfo           --------------------------
	.section	.note.nv.cuinfo,"",@"SHT_NOTE"
	.sectionflags	@"SHF_NOTE_NV_CUINFO"
        /*0018*/ 	.short	0x0002
        /*001a*/ 	.short	0x0064
        /*001c*/ 	.short	0x0082
	.zero		2


//--------------------- .nv.info                  --------------------------
	.section	.nv.info,"",@"SHT_CUDA_INFO"
	.align	4


	//----- nvinfo : EIATTR_REGCOUNT
	.align		4
        /*0000*/ 	.byte	0x04, 0x2f
        /*0002*/ 	.short	(.L_19 - .L_18)
	.align		4
.L_18:
        /*0004*/ 	.word	index@(_ZN7cutlass13device_kernelINS_4gemm6kernel13GemmUniversalIN4cute5tupleIJiiiiEEENS1_10collective13CollectiveMmaINS1_35MainloopSm100TmaUmmaWarpSpecializedILi2ELi2ELi4ENS5_IJNS4_1CILi1EEESB_SB_EEEEENS5_IJNSA_ILi64EEENSA_ILi256EEESE_EEEfNS5_IJlSB_lEEEfSH_NS4_8TiledMMAINS4_8MMA_AtomIJNS4_17SM100_MMA_TF32_SSINS_10tfloat32_tESL_fLi64ELi256ELNS4_4UMMA5MajorE0ELSN_0ELNSM_7ScaleInE0ELSO_0EEEEEENS4_6LayoutISC_NS5_IJNSA_ILi0EEESS_SS_EEEEENS5_IJNS4_10UnderscoreESV_SV_EEEEENS4_13SM90_TMA_LOADENS4_14ComposedLayoutINS4_7SwizzleILi3ELi4ELi3EEENS4_18smem_ptr_flag_bitsILi32EEENSR_INS5_IJNSA_ILi8EEENSA_ILi32EEEEEENS5_IJS15_SB_EEEEEEEvNS4_8identityESY_S19_vS1A_EENS_8epilogue10collective18CollectiveEpilogueINS1C_23Sm100TmaWarpSpecializedILi4ELi2ELi16ELb1ELb0EEEJSG_NS5_IJNSR_ISE_SB_EENSR_IS15_SB_EEEEEfSH_fSH_NS1C_6fusion15FusionCallbacksIS1G_NS1K_17LinearCombinationIffffLNS_15FloatRoundStyleE2EEESG_S1J_JEEENS4_5SM1004TMEM4LOAD26SM100_TMEM_LOAD_16dp128b8xESY_S19_NS4_17SM75_U32x4_LDSM_NENS4_14SM90_TMA_STOREES19_NS4_17SM90_U32x4_STSM_NENS4_39AutoVectorizingCopyWithAssumedAlignmentILi128EEEEEEvvEEEEvNT_6ParamsE)
        /*0008*/ 	.word	0x0000005e


	//----- nvinfo : EIATTR_FRAME_SIZE
	.align		4
.L_19:
        /*000c*/ 	.byte	0x04, 0x11
        /*000e*/ 	.short	(.L_21 - .L_20)
	.align		4
.L_20:
        /*0010*/ 	.word	index@($__internal_2_$__cuda_sm10x_tcgen05_guardrail_trap_unallocated_columns_being_dealloced)
        /*0014*/ 	.word	0x00000000


	//----- nvinfo : EIATTR_FRAME_SIZE
	.align		4
.L_21:
        /*0018*/ 	.byte	0x04, 0x11
        /*001a*/ 	.short	(.L_23 - .L_22)
	.align		4
.L_22:
        /*001c*/ 	.word	index@($__internal_1_$__cuda_sm10x_tcgen05_guardrail_trap_phase_invalid_during_alloc)
        /*0020*/ 	.word	0x00000000


	//----- nvinfo : EIATTR_FRAME_SIZE
	.align		4
.L_23:
        /*0024*/ 	.byte	0x04, 0x11
        /*0026*/ 	.short	(.L_25 - .L_24)
	.align		4
.L_24:
        /*0028*/ 	.word	index@($__internal_0_$__cuda_sm10x_tcgen05_guardrail_trap_col_being_dealloced_not_returned_by_alloc)
        /*002c*/ 	.word	0x00000000


	//----- nvinfo : EIATTR_FRAME_SIZE
	.align		4
.L_25:
        /*0030*/ 	.byte	0x04, 0x11
        /*0032*/ 	.short	(.L_27 - .L_26)
	.align		4
.L_26:
        /*0034*/ 	.word	index@(_ZN7cutlass13device_kernelINS_4gemm6kernel13GemmUniversalIN4cute5tupleIJiiiiEEENS1_10collective13CollectiveMmaINS1_35MainloopSm100TmaUmmaWarpSpecializedILi2ELi2ELi4ENS5_IJNS4_1CILi1EEESB_SB_EEEEENS5_IJNSA_ILi64EEENSA_ILi256EEESE_EEEfNS5_IJlSB_lEEEfSH_NS4_8TiledMMAINS4_8MMA_AtomIJNS4_17SM100_MMA_TF32_SSINS_10tfloat32_tESL_fLi64ELi256ELNS4_4UMMA5MajorE0ELSN_0ELNSM_7ScaleInE0ELSO_0EEEEEENS4_6LayoutISC_NS5_IJNSA_ILi0EEESS_SS_EEEEENS5_IJNS4_10UnderscoreESV_SV_EEEEENS4_13SM90_TMA_LOADENS4_14ComposedLayoutINS4_7SwizzleILi3ELi4ELi3EEENS4_18smem_ptr_flag_bitsILi32EEENSR_INS5_IJNSA_ILi8EEENSA_ILi32EEEEEENS5_IJS15_SB_EEEEEEEvNS4_8identityESY_S19_vS1A_EENS_8epilogue10collective18CollectiveEpilogueINS1C_23Sm100TmaWarpSpecializedILi4ELi2ELi16ELb1ELb0EEEJSG_NS5_IJNSR_ISE_SB_EENSR_IS15_SB_EEEEEfSH_fSH_NS1C_6fusion15FusionCallbacksIS1G_NS1K_17LinearCombinationIffffLNS_15FloatRoundStyleE2EEESG_S1J_JEEENS4_5SM1004TMEM4LOAD26SM100_TMEM_LOAD_16dp128b8xESY_S19_NS4_17SM75_U32x4_LDSM_NENS4_14SM90_TMA_STOREES19_NS4_17SM90_U32x4_STSM_NENS4_39AutoVectorizingCopyWithAssumedAlignmentILi128EEEEEEvvEEEEvNT_6ParamsE)
        /*0038*/ 	.word	0x00000000


	//----- nvinfo : EIATTR_MIN_STACK_SIZE
	.align		4
.L_27:
        /*003c*/ 	.byte	0x04, 0x12
        /*003e*/ 	.short	(.L_29 - .L_28)
	.align		4
.L_28:
        /*0040*/ 	.word	index@(_ZN7cutlass13device_kernelINS_4gemm6kernel13GemmUniversalIN4cute5tupleIJiiiiEEENS1_10collective13CollectiveMmaINS1_35MainloopSm100TmaUmmaWarpSpecializedILi2ELi2ELi4ENS5_IJNS4_1CILi1EEESB_SB_EEEEENS5_IJNSA_ILi64EEENSA_ILi256EEESE_EEEfNS5_IJlSB_lEEEfSH_NS4_8TiledMMAINS4_8MMA_AtomIJNS4_17SM100_MMA_TF32_SSINS_10tfloat32_tESL_fLi64ELi256ELNS4_4UMMA5MajorE0ELSN_0ELNSM_7ScaleInE0ELSO_0EEEEEENS4_6LayoutISC_NS5_IJNSA_ILi0EEESS_SS_EEEEENS5_IJNS4_10UnderscoreESV_SV_EEEEENS4_13SM90_TMA_LOADENS4_14ComposedLayoutINS4_7SwizzleILi3ELi4ELi3EEENS4_18smem_ptr_flag_bitsILi32EEENSR_INS5_IJNSA_ILi8EEENSA_ILi32EEEEEENS5_IJS15_SB_EEEEEEEvNS4_8identityESY_S19_vS1A_EENS_8epilogue10collective18CollectiveEpilogueINS1C_23Sm100TmaWarpSpecializedILi4ELi2ELi16ELb1ELb0EEEJSG_NS5_IJNSR_ISE_SB_EENSR_IS15_SB_EEEEEfSH_fSH_NS1C_6fusion15FusionCallbacksIS1G_NS1K_17LinearCombinationIffffLNS_15FloatRoundStyleE2EEESG_S1J_JEEENS4_5SM1004TMEM4LOAD26SM100_TMEM_LOAD_16dp128b8xESY_S19_NS4_17SM75_U32x4_LDSM_NENS4_14SM90_TMA_STOREES19_NS4_17SM90_U32x4_STSM_NENS4_39AutoVectorizingCopyWithAssumedAlignmentILi128EEEEEEvvEEEEvNT_6ParamsE)
        /*0044*/ 	.word	0x00000000
.L_29:


//--------------------- .nv.compat                --------------------------
	.section	.nv.compat,"",@"SHT_CUDA_COMPAT_INFO"
	.align	4
        /*0000*/ 	.byte	0x02, 0x09, 0x01, 0x00, 0x02, 0x02, 0x02, 0x00, 0x02, 0x05, 0x05, 0x00, 0x03, 0x07, 0x01, 0x01
        /*0010*/ 	.byte	0x02, 0x03, 0x01, 0x00, 0x02, 0x06, 0x01, 0x00, 0x04, 0x0b, 0x08, 0x00, 0x09, 0x00, 0x00, 0x00
        /*0020*/ 	.byte	0x00, 0x00, 0x00, 0x00


//--------------------- .nv.info._ZN7cutlass13device_kernelINS_4gemm6kernel13GemmUniversalIN4cute5tupleIJiiiiEEENS1_10collective13CollectiveMmaINS1_35MainloopSm100TmaUmmaWarpSpecializedILi2ELi2ELi4ENS5_IJNS4_1CILi1EEESB_SB_EEEEENS5_IJNSA_ILi64EEENSA_ILi256EEESE_EEEfNS5_IJlSB_lEEEfSH_NS4_8TiledMMAINS4_8MMA_AtomIJNS4_17SM100_MMA_TF32_SSINS_10tfloat32_tESL_fLi64ELi256ELNS4_4UMMA5MajorE0ELSN_0ELNSM_7ScaleInE0ELSO_0EEEEEENS4_6LayoutISC_NS5_IJNSA_ILi0EEESS_SS_EEEEENS5_IJNS4_10UnderscoreESV_SV_EEEEENS4_13SM90_TMA_LOADENS4_14ComposedLayoutINS4_7SwizzleILi3ELi4ELi3EEENS4_18smem_ptr_flag_bitsILi32EEENSR_INS5_IJNSA_ILi8EEENSA_ILi32EEEEEENS5_IJS15_SB_EEEEEEEvNS4_8identityESY_S19_vS1A_EENS_8epilogue10collective18CollectiveEpilogueINS1C_23Sm100TmaWarpSpecializedILi4ELi2ELi16ELb1ELb0EEEJSG_NS5_IJNSR_ISE_SB_EENSR_IS15_SB_EEEEEfSH_fSH_NS1C_6fusion15FusionCallbacksIS1G_NS1K_17LinearCombinationIffffLNS_15FloatRoundStyleE2EEESG_S1J_JEEENS4_5SM1004TMEM4LOAD26SM100_TMEM_LOAD_16dp128b8xESY_S19_NS4_17SM75_U32x4_LDSM_NENS4_14SM90_TMA_STOREES19_NS4_17SM90_U32x4_STSM_NENS4_39AutoVectorizingCopyWithAssumedAlignmentILi128EEEEEEvvEEEEvNT_6ParamsE --------------------------
	.section	.nv.info._ZN7cutlass13device_kernelINS_4gemm6kernel13GemmUniversalIN4cute5tupleIJiiiiEEENS1_10collective13CollectiveMmaINS1_35MainloopSm100TmaUmmaWarpSpecializedILi2ELi2ELi4ENS5_IJNS4_1CILi1EEESB_SB_EEEEENS5_IJNSA_ILi64EEENSA_ILi256EEESE_EEEfNS5_IJlSB_lEEEfSH_NS4_8TiledMMAINS4_8MMA_AtomIJNS4_17SM100_MMA_TF32_SSINS_10tfloat32_tESL_fLi64ELi256ELNS4_4UMMA5MajorE0ELSN_0ELNSM_7ScaleInE0ELSO_0EEEEEENS4_6LayoutISC_NS5_IJNSA_ILi0EEESS_SS_EEEEENS5_IJNS4_10UnderscoreESV_SV_EEEEENS4_13SM90_TMA_LOADENS4_14ComposedLayoutINS4_7SwizzleILi3ELi4ELi3EEENS4_18smem_ptr_flag_bitsILi32EEENSR_INS5_IJNSA_ILi8EEENSA_ILi32EEEEEENS5_IJS15_SB_EEEEEEEvNS4_8identityESY_S19_vS1A_EENS_8epilogue10collective18CollectiveEpilogueINS1C_23Sm100TmaWarpSpecializedILi4ELi2ELi16ELb1ELb0EEEJSG_NS5_IJNSR_ISE_SB_EENSR_IS15_SB_EEEEEfSH_fSH_NS1C_6fusion15FusionCallbacksIS1G_NS1K_17LinearCombinationIffffLNS_15FloatRoundStyleE2EEESG_S1J_JEEENS4_5SM1004TMEM4LOAD26SM100_TMEM_LOAD_16dp128b8xESY_S19_NS4_17SM75_U32x4_LDSM_NENS4_14SM90_TMA_STOREES19_NS4_17SM90_U32x4_STSM_NENS4_39AutoVectorizingCopyWithAssumedAlignmentILi128EEEEEEvvEEEEvNT_6ParamsE,"",@"SHT_CUDA_INFO"
	.sectionflags	@""
	.align	4


	//----- nvinfo : EIATTR_CUDA_API_VERSION
	.align		4
        /*0000*/ 	.byte	0x04, 0x37
        /*0002*/ 	.short	(.L_31 - .L_30)
.L_30:
        /*0004*/ 	.word	0x00000082


	//----- nvinfo : EIATTR_KPARAM_INFO
	.align		4
.L_31:
        /*0008*/ 	.byte	0x04, 0x17
        /*000a*/ 	.short	(.L_33 - .L_32)
.L_32:
        /*000c*/ 	.word	0x00000000
        /*0010*/ 	.short	0x0000
        /*0012*/ 	.short	0x0000
        /*0014*/ 	.byte	0x00, 0xf0, 0x01, 0x20


	//----- nvinfo : EIATTR_AT_ENTRY_FRAGMENTS
	.align		4
.L_33:
        /*0018*/ 	.byte	0x04, 0x4f
        /*001a*/ 	.short	(.L_35 - .L_34)


	//   ....[0]....
.L_34:
        /*001c*/ 	.word	0x00000006


	//----- nvinfo : EIATTR_RESERVED_SMEM_USED
	.align		4
.L_35:
        /*0020*/ 	.byte	0x01, 0x41
	.zero		2


	//----- nvinfo : EIATTR_SPARSE_MMA_MASK
	.align		4
        /*0024*/ 	.byte	0x03, 0x50
        /*0026*/ 	.short	0x0000


	//----- nvinfo : EIATTR_TCGEN05_1CTA_USED
	.align		4
        /*0028*/ 	.byte	0x01, 0x51
	.zero		2


	//----- nvinfo : EIATTR_MAXREG_COUNT
	.align		4
        /*002c*/ 	.byte	0x03, 0x1b
        /*002e*/ 	.short	0x00ff


	//----- nvinfo : EIATTR_NUM_BARRIERS
	.align		4
        /*0030*/ 	.byte	0x02, 0x4c
        /*0032*/ 	.byte	0x07
	.zero		1


	//----- nvinfo : EIATTR_EXTERNS
	.align		4
        /*0034*/ 	.byte	0x04, 0x0f
        /*0036*/ 	.short	(.L_37 - .L_36)


	//   ....[0]....
	.align		4
.L_36:
        /*0038*/ 	.word	index@(__assertfail)


	//----- nvinfo : EIATTR_MERCURY_ISA_VERSION
	.align		4
.L_37:
        /*003c*/ 	.byte	0x03, 0x5f
        /*003e*/ 	.short	0x0101


	//----- nvinfo : EIATTR_INT_WARP_WIDE_INSTR_OFFSETS
	.align		4
        /*0040*/ 	.byte	0x04, 0x31
        /*0042*/ 	.short	(.L_39 - .L_38)


	//   ....[0]....
.L_38:
        /*0044*/ 	.word	0x00001f00


	//   ....[1]....
        /*0048*/ 	.word	0x00003a40


	//   ....[2]....
        /*004c*/ 	.word	0x00003a70


	//   ....[3]....
        /*0050*/ 	.word	0x00003ac0


	//   ....[4]....
        /*0054*/ 	.word	0x000043c0


	//   ....[5]....
        /*0058*/ 	.word	0x00004420


	//   ....[6]....
        /*005c*/ 	.word	0x00004510


	//   ....[7]....
        /*0060*/ 	.word	0x00004580


	//   ....[8]....
        /*0064*/ 	.word	0x00004670


	//   ....[9]....
        /*0068*/ 	.word	0x000046e0


	//   ....[10]....
        /*006c*/ 	.word	0x000047e0


	//   ....[11]....
        /*0070*/ 	.word	0x00004860


	//   ....[12]....
        /*0074*/ 	.word	0x00004960


	//   ....[13]....
        /*0078*/ 	.word	0x00004a30


	//   ....[14]....
        /*007c*/ 	.word	0x00004ad0


	//   ....[15]....
        /*0080*/ 	.word	0x00004ba0


	//   ....[16]....
        /*0084*/ 	.word	0x00004c50


	//   ....[17]....
        /*0088*/ 	.word	0x00004d30


	//   ....[18]....
        /*008c*/ 	.word	0x00004eb0


	//   ....[19]....
        /*0090*/ 	.word	0x00005000


	//----- nvinfo : EIATTR_COOP_GROUP_MASK_REGIDS
	.align		4
.L_39:
        /*0094*/ 	.byte	0x04, 0x29
        /*0096*/ 	.short	(.L_41 - .L_40)


	//   ....[0]....
.L_40:
        /*0098*/ 	.word	0xffffffff


	//   ....[1]....
        /*009c*/ 	.word	0xffffffff


	//   ....[2]....
        /*00a0*/ 	.word	0xffffffff


	//   ....[3]....
        /*00a4*/ 	.word	0xffffffff


	//   ....[4]....
        /*00a8*/ 	.word	0xffffffff


	//   ....[5]....
        /*00ac*/ 	.word	0xffffffff


	//   ....[6]....
        /*00b0*/ 	.word	0xffffffff


	//   ....[7]....
        /*00b4*/ 	.word	0xffffffff


	//   ....[8]....
        /*00b8*/ 	.word	0xffffffff


	//   ....[9]....
        /*00bc*/ 	.word	0xffffffff


	//   ....[10]....
        /*00c0*/ 	.word	0xffffffff


	//   ....[11]....
        /*00c4*/ 	.word	0xffffffff


	//   ....[12]....
        /*00c8*/ 	.word	0xffffffff


	//----- nvinfo : EIATTR_COOP_GROUP_INSTR_OFFSETS
	.align		4
.L_41:
        /*00cc*/ 	.byte	0x04, 0x28
        /*00ce*/ 	.short	(.L_43 - .L_42)


	//   ....[0]....
.L_42:
        /*00d0*/ 	.word	0x00000090


	//   ....[1]....
        /*00d4*/ 	.word	0x000004d0


	//   ....[2]....
        /*00d8*/ 	.word	0x00000600


	//   ....[3]....
        /*00dc*/ 	.word	0x000007a0


	//   ....[4]....
        /*00e0*/ 	.word	0x000008a0


	//   ....[5]....
        /*00e4*/ 	.word	0x00000a10


	//   ....[6]....
        /*00e8*/ 	.word	0x00000bb0


	//   ....[7]....
        /*00ec*/ 	.word	0x00001de0


	//   ....[8]....
        /*00f0*/ 	.word	0x00002aa0


	//   ....[9]....
        /*00f4*/ 	.word	0x00002cb0


	//   ....[10]....
        /*00f8*/ 	.word	0x00002ce0


	//   ....[11]....
        /*00fc*/ 	.word	0x00003930


	//   ....[12]....
        /*0100*/ 	.word	0x00003b60


	//----- nvinfo : EIATTR_VRC_CTA_INIT_COUNT
	.align		4
.L_43:
        /*0104*/ 	.byte	0x02, 0x4a
        /*0106*/ 	.byte	0x80
	.zero		1


	//----- nvinfo : EIATTR_SYSCALL_OFFSETS
	.align		4
        /*0108*/ 	.byte	0x04, 0x46
        /*010a*/ 	.short	(.L_45 - .L_44)


	//   ....[0]....
.L_44:
        /*010c*/ 	.word	0x00005ab0


	//   ....[1]....
        /*0110*/ 	.word	0x00005ba0


	//   ....[2]....
        /*0114*/ 	.word	0x000063c0


	//   ....[3]....
        /*0118*/ 	.word	0x00006b80


	//   ....[4]....
        /*011c*/ 	.word	0x000072e0


	//   ....[5]....
        /*0120*/ 	.word	0x00007a90


	//   ....[6]....
        /*0124*/ 	.word	0x00008240


	//   ....[7]....
        /*0128*/ 	.word	0x00008a20


	//   ....[8]....
        /*012c*/ 	.word	0x000091d0


	//   ....[9]....
        /*0130*/ 	.word	0x00009930


	//----- nvinfo : EIATTR_MBARRIER_INSTR_OFFSETS
	.align		4
.L_45:
        /*0134*/ 	.byte	0x04, 0x39
        /*0136*/ 	.short	(.L_47 - .L_46)


	//   ....[0]....
.L_46:
        /*0138*/ 	.word	0x000005b0
        /*013c*/ 	.word	0x000000ff
        /*0140*/ 	.word	0x00000000
        /*0144*/ 	.short	0x0100
        /*0146*/ 	.byte	0x05
	.zero		1


	//   ....[1]....
        /*0148*/ 	.word	0x000005c0
        /*014c*/ 	.word	0x000000ff
        /*0150*/ 	.word	0x00000010
        /*0154*/ 	.short	0x0100
        /*0156*/ 	.byte	0x05
	.zero		1


	//   ....[2]....
        /*0158*/ 	.word	0x000005d0
        /*015c*/ 	.word	0x000000ff
        /*0160*/ 	.word	0x00000008
        /*0164*/ 	.short	0x0100
        /*0166*/ 	.byte	0x05
	.zero		1


	//   ....[3]....
        /*0168*/ 	.word	0x000005e0
        /*016c*/ 	.word	0x000000ff
        /*0170*/ 	.word	0x00000018
        /*0174*/ 	.short	0x0100
        /*0176*/ 	.byte	0x05
	.zero		1


	//   ....[4]....
        /*0178*/ 	.word	0x00000710
        /*017c*/ 	.word	0x000000ff
        /*0180*/ 	.word	0x00000020
        /*0184*/ 	.short	0x0100
        /*0186*/ 	.byte	0x07
	.zero		1


	//   ....[5]....
        /*0188*/ 	.word	0x00000720
        /*018c*/ 	.word	0x000000ff
        /*0190*/ 	.word	0x00000040
        /*0194*/ 	.short	0x0100
        /*0196*/ 	.byte	0x07
	.zero		1


	//   ....[6]....
        /*0198*/ 	.word	0x00000730
        /*019c*/ 	.word	0x000000ff
        /*01a0*/ 	.word	0x00000028
        /*01a4*/ 	.short	0x0100
        /*01a6*/ 	.byte	0x07
	.zero		1


	//   ....[7]....
        /*01a8*/ 	.word	0x00000740
        /*01ac*/ 	.word	0x000000ff
        /*01b0*/ 	.word	0x00000048
        /*01b4*/ 	.short	0x0100
        /*01b6*/ 	.byte	0x07
	.zero		1


	//   ....[8]....
        /*01b8*/ 	.word	0x00000750
        /*01bc*/ 	.word	0x000000ff
        /*01c0*/ 	.word	0x00000030
        /*01c4*/ 	.short	0x0100
        /*01c6*/ 	.byte	0x07
	.zero		1


	//   ....[9]....
        /*01c8*/ 	.word	0x00000760
        /*01cc*/ 	.word	0x000000ff
        /*01d0*/ 	.word	0x00000050
        /*01d4*/ 	.short	0x0100
        /*01d6*/ 	.byte	0x07
	.zero		1


	//   ....[10]....
        /*01d8*/ 	.word	0x00000770
        /*01dc*/ 	.word	0x000000ff
        /*01e0*/ 	.word	0x00000038
        /*01e4*/ 	.short	0x0100
        /*01e6*/ 	.byte	0x07
	.zero		1


	//   ....[11]....
        /*01e8*/ 	.word	0x00000780
        /*01ec*/ 	.word	0x000000ff
        /*01f0*/ 	.word	0x00000058
        /*01f4*/ 	.short	0x0100
        /*01f6*/ 	.byte	0x07
	.zero		1


	//   ....[12]....
        /*01f8*/ 	.word	0x00000870
        /*01fc*/ 	.word	0x000000ff
        /*0200*/ 	.word	0x00000060
        /*0204*/ 	.short	0x0100
        /*0206*/ 	.byte	0x05
	.zero		1


	//   ....[13]....
        /*0208*/ 	.word	0x00000880
        /*020c*/ 	.word	0x000000ff
        /*0210*/ 	.word	0x00000068
        /*0214*/ 	.short	0x0100
        /*0216*/ 	.byte	0x05
	.zero		1


	//   ....[14]....
        /*0218*/ 	.word	0x000009c0
        /*021c*/ 	.word	0x000000ff
        /*0220*/ 	.word	0x00000070
        /*0224*/ 	.short	0x0100
        /*0226*/ 	.byte	0x05
	.zero		1


	//   ....[15]....
        /*0228*/ 	.word	0x000009d0
        /*022c*/ 	.word	0x000000ff
        /*0230*/ 	.word	0x00000080
        /*0234*/ 	.short	0x0100
        /*0236*/ 	.byte	0x05
	.zero		1


	//   ....[16]....
        /*0238*/ 	.word	0x000009e0
        /*023c*/ 	.word	0x000000ff
        /*0240*/ 	.word	0x00000078
        /*0244*/ 	.short	0x0100
        /*0246*/ 	.byte	0x05
	.zero		1


	//   ....[17]....
        /*0248*/ 	.word	0x000009f0
        /*024c*/ 	.word	0x000000ff
        /*0250*/ 	.word	0x00000088
        /*0254*/ 	.short	0x0100
        /*0256*/ 	.byte	0x05
	.zero		1


	//   ....[18]....
        /*0258*/ 	.word	0x00000b20
        /*025c*/ 	.word	0x000000ff
        /*0260*/ 	.word	0x00000090
        /*0264*/ 	.short	0x0100
        /*0266*/ 	.byte	0x07
	.zero		1


	//   ....[19]....
        /*0268*/ 	.word	0x00000b30
        /*026c*/ 	.word	0x000000ff
        /*0270*/ 	.word	0x000000b0
        /*0274*/ 	.short	0x0100
        /*0276*/ 	.byte	0x07
	.zero		1


	//   ....[20]....
        /*0278*/ 	.word	0x00000b40
        /*027c*/ 	.word	0x000000ff
        /*0280*/ 	.word	0x00000098
        /*0284*/ 	.short	0x0100
        /*0286*/ 	.byte	0x07
	.zero		1


	//   ....[21]....
        /*0288*/ 	.word	0x00000b50
        /*028c*/ 	.word	0x000000ff
        /*0290*/ 	.word	0x000000b8
        /*0294*/ 	.short	0x0100
        /*0296*/ 	.byte	0x07
	.zero		1


	//   ....[22]....
        /*0298*/ 	.word	0x00000b60
        /*029c*/ 	.word	0x000000ff
        /*02a0*/ 	.word	0x000000a0
        /*02a4*/ 	.short	0x0100
        /*02a6*/ 	.byte	0x07
	.zero		1


	//   ....[23]....
        /*02a8*/ 	.word	0x00000b70
        /*02ac*/ 	.word	0x000000ff
        /*02b0*/ 	.word	0x000000c0
        /*02b4*/ 	.short	0x0100
        /*02b6*/ 	.byte	0x07
	.zero		1


	//   ....[24]....
        /*02b8*/ 	.word	0x00000b80
        /*02bc*/ 	.word	0x000000ff
        /*02c0*/ 	.word	0x000000a8
        /*02c4*/ 	.short	0x0100
        /*02c6*/ 	.byte	0x07
	.zero		1


	//   ....[25]....
        /*02c8*/ 	.word	0x00000b90
        /*02cc*/ 	.word	0x000000ff
        /*02d0*/ 	.word	0x000000c8
        /*02d4*/ 	.short	0x0100
        /*02d6*/ 	.byte	0x07
	.zero		1


	//   ....[26]....
        /*02d8*/ 	.word	0x00000c80
        /*02dc*/ 	.word	0x000000ff
        /*02e0*/ 	.word	0x000000d0
        /*02e4*/ 	.short	0x0100
        /*02e6*/ 	.byte	0x05
	.zero		1


	//   ....[27]....
        /*02e8*/ 	.word	0x00000c90
        /*02ec*/ 	.word	0x000000ff
        /*02f0*/ 	.word	0x000000e0
        /*02f4*/ 	.short	0x0100
        /*02f6*/ 	.byte	0x05
	.zero		1


	//   ....[28]....
        /*02f8*/ 	.word	0x00000ca0
        /*02fc*/ 	.word	0x000000ff
        /*0300*/ 	.word	0x000000d8
        /*0304*/ 	.short	0x0100
        /*0306*/ 	.byte	0x05
	.zero		1


	//   ....[29]....
        /*0308*/ 	.word	0x00000cb0
        /*030c*/ 	.word	0x000000ff
        /*0310*/ 	.word	0x000000e8
        /*0314*/ 	.short	0x0100
        /*0316*/ 	.byte	0x05
	.zero		1


	//   ....[30]....
        /*0318*/ 	.word	0x00001580
        /*031c*/ 	.word	0x00000002
        /*0320*/ 	.word	0x000000e0
        /*0324*/ 	.short	0x010a
        /*0326*/ 	.byte	0xff
	.zero		1


	//   ....[31]....
        /*0328*/ 	.word	0x000015b0
        /*032c*/ 	.word	0x00000002
        /*0330*/ 	.word	0x000000d0
        /*0334*/ 	.short	0x0101
        /*0336*/ 	.byte	0xff
	.zero		1


	//   ....[32]....
        /*0338*/ 	.word	0x00001680
        /*033c*/ 	.word	0x000000ff
        /*0340*/ 	.word	0x00000010
        /*0344*/ 	.short	0x010a
        /*0346*/ 	.byte	0x08
	.zero		1


	//   ....[33]....
        /*0348*/ 	.word	0x00001720
        /*034c*/ 	.word	0x000000ff
        /*0350*/ 	.word	0x00000010
        /*0354*/ 	.short	0x010a
        /*0356*/ 	.byte	0x21
	.zero		1


	//   ....[34]....
        /*0358*/ 	.word	0x00001870
        /*035c*/ 	.word	0x000000ff
        /*0360*/ 	.word	0x00000010
        /*0364*/ 	.short	0x010a
        /*0366*/ 	.byte	0x08
	.zero		1


	//   ....[35]....
        /*0368*/ 	.word	0x00001a40
        /*036c*/ 	.word	0x000000ff
        /*0370*/ 	.word	0x00000068
        /*0374*/ 	.short	0x0101
        /*0376*/ 	.byte	0x04
	.zero		1


	//   ....[36]....
        /*0378*/ 	.word	0x00001a60
        /*037c*/ 	.word	0x000000ff
        /*0380*/ 	.word	0x00000010
        /*0384*/ 	.short	0x010a
        /*0386*/ 	.byte	0x08
	.zero		1


	//   ....[37]....
        /*0388*/ 	.word	0x00001ae0
        /*038c*/ 	.word	0x000000ff
        /*0390*/ 	.word	0x00000010
        /*0394*/ 	.short	0x010a
        /*0396*/ 	.byte	0x21
	.zero		1


	//   ....[38]....
        /*0398*/ 	.word	0x00001c30
        /*039c*/ 	.word	0x000000ff
        /*03a0*/ 	.word	0x00000010
        /*03a4*/ 	.short	0x010a
        /*03a6*/ 	.byte	0x08
	.zero		1


	//   ....[39]....
        /*03a8*/ 	.word	0x00001e10
        /*03ac*/ 	.word	0x00000002
        /*03b0*/ 	.word	0x00000070
        /*03b4*/ 	.short	0x010a
        /*03b6*/ 	.byte	0xff
	.zero		1


	//   ....[40]....
        /*03b8*/ 	.word	0x00001ed0
        /*03bc*/ 	.word	0x00000002
        /*03c0*/ 	.word	0x00000000
        /*03c4*/ 	.short	0x0101
        /*03c6*/ 	.byte	0xff
	.zero		1


	//   ....[41]....
        /*03c8*/ 	.word	0x00002430
        /*03cc*/ 	.word	0x000000ff
        /*03d0*/ 	.word	0x00000000
        /*03d4*/ 	.short	0x010a
        /*03d6*/ 	.byte	0x04
	.zero		1


	//   ....[42]....
        /*03d8*/ 	.word	0x000024d0
        /*03dc*/ 	.word	0x00000000
        /*03e0*/ 	.word	0x00000000
        /*03e4*/ 	.short	0x010a
        /*03e6*/ 	.byte	0xff
	.zero		1


	//   ....[43]....
        /*03e8*/ 	.word	0x000025f0
        /*03ec*/ 	.word	0x00000000
        /*03f0*/ 	.word	0x000000d0
        /*03f4*/ 	.short	0x010a
        /*03f6*/ 	.byte	0xff
	.zero		1


	//   ....[44]....
        /*03f8*/ 	.word	0x00002660
        /*03fc*/ 	.word	0x00000000
        /*0400*/ 	.word	0x00000000
        /*0404*/ 	.short	0x0101
        /*0406*/ 	.byte	0xff
	.zero		1


	//   ....[45]....
        /*0408*/ 	.word	0x00002680
        /*040c*/ 	.word	0x000000ff
        /*0410*/ 	.word	0x00000080
        /*0414*/ 	.short	0x010a
        /*0416*/ 	.byte	0x05
	.zero		1


	//   ....[46]....
        /*0418*/ 	.word	0x000027a0
        /*041c*/ 	.word	0x00000000
        /*0420*/ 	.word	0x00000070
        /*0424*/ 	.short	0x010a
        /*0426*/ 	.byte	0xff
	.zero		1


	//   ....[47]....
        /*0428*/ 	.word	0x000028a0
        /*042c*/ 	.word	0x00000000
        /*0430*/ 	.word	0x00000000
        /*0434*/ 	.short	0x0101
        /*0436*/ 	.byte	0xff
	.zero		1


	//   ....[48]....
        /*0438*/ 	.word	0x00002930
        /*043c*/ 	.word	0x000000ff
        /*0440*/ 	.word	0x00000080
        /*0444*/ 	.short	0x0106
        /*0446*/ 	.byte	0x05
	.zero		1


	//   ....[49]....
        /*0448*/ 	.word	0x00002950
        /*044c*/ 	.word	0x000000ff
        /*0450*/ 	.word	0x00000080
        /*0454*/ 	.short	0x010a
        /*0456*/ 	.byte	0x05
	.zero		1


	//   ....[50]....
        /*0458*/ 	.word	0x000029e0
        /*045c*/ 	.word	0x000000ff
        /*0460*/ 	.word	0x00000080
        /*0464*/ 	.short	0x0106
        /*0466*/ 	.byte	0x04
	.zero		1


	//   ....[51]....
        /*0468*/ 	.word	0x00002a20
        /*046c*/ 	.word	0x00000000
        /*0470*/ 	.word	0x00000080
        /*0474*/ 	.short	0x010a
        /*0476*/ 	.byte	0xff
	.zero		1


	//   ....[52]....
        /*0478*/ 	.word	0x00002fe0
        /*047c*/ 	.word	0x00000000
        /*0480*/ 	.word	0x00000070
        /*0484*/ 	.short	0x010a
        /*0486*/ 	.byte	0xff
	.zero		1


	//   ....[53]....
        /*0488*/ 	.word	0x000030f0
        /*048c*/ 	.word	0x00000003
        /*0490*/ 	.word	0x00000000
        /*0494*/ 	.short	0x0101
        /*0496*/ 	.byte	0xff
	.zero		1


	//   ....[54]....
        /*0498*/ 	.word	0x00003100
        /*049c*/ 	.word	0x000000ff
        /*04a0*/ 	.word	0x00000000
        /*04a4*/ 	.short	0x010a
        /*04a6*/ 	.byte	0x07
	.zero		1


	//   ....[55]....
        /*04a8*/ 	.word	0x00003180
        /*04ac*/ 	.word	0x000000ff
        /*04b0*/ 	.word	0x000000b0
        /*04b4*/ 	.short	0x010a
        /*04b6*/ 	.byte	0x06
	.zero		1


	//   ....[56]....
        /*04b8*/ 	.word	0x00003250
        /*04bc*/ 	.word	0x000000ff
        /*04c0*/ 	.word	0x00000000
        /*04c4*/ 	.short	0x010a
        /*04c6*/ 	.byte	0x0b
	.zero		1


	//   ....[57]....
        /*04c8*/ 	.word	0x00003380
        /*04cc*/ 	.word	0x000000ff
        /*04d0*/ 	.word	0x00000000
        /*04d4*/ 	.short	0x010a
        /*04d6*/ 	.byte	0x22
	.zero		1


	//   ....[58]....
        /*04d8*/ 	.word	0x00003760
        /*04dc*/ 	.word	0x000000ff
        /*04e0*/ 	.word	0x00000000
        /*04e4*/ 	.short	0x010a
        /*04e6*/ 	.byte	0x06
	.zero		1


	//   ....[59]....
        /*04e8*/ 	.word	0x000037f0
        /*04ec*/ 	.word	0x000000ff
        /*04f0*/ 	.word	0x00000000
        /*04f4*/ 	.short	0x010a
        /*04f6*/ 	.byte	0x06
	.zero		1


	//   ....[60]....
        /*04f8*/ 	.word	0x00003880
        /*04fc*/ 	.word	0x000000ff
        /*0500*/ 	.word	0x00000000
        /*0504*/ 	.short	0x010a
        /*0506*/ 	.byte	0x06
	.zero		1


	//   ....[61]....
        /*0508*/ 	.word	0x00003910
        /*050c*/ 	.word	0x000000ff
        /*0510*/ 	.word	0x00000000
        /*0514*/ 	.short	0x010a
        /*0516*/ 	.byte	0x07
	.zero		1


	//   ....[62]....
        /*0518*/ 	.word	0x00003d60
        /*051c*/ 	.word	0x00000000
        /*0520*/ 	.word	0x00000070
        /*0524*/ 	.short	0x010a
        /*0526*/ 	.byte	0xff
	.zero		1


	//   ....[63]....
        /*0528*/ 	.word	0x00003e20
        /*052c*/ 	.word	0x00000000
        /*0530*/ 	.word	0x00000000
        /*0534*/ 	.short	0x0101
        /*0536*/ 	.byte	0xff
	.zero		1


	//   ....[64]....
        /*0538*/ 	.word	0x00004140
        /*053c*/ 	.word	0x000000ff
        /*0540*/ 	.word	0x00000068
        /*0544*/ 	.short	0x010a
        /*0546*/ 	.byte	0x07
	.zero		1


	//   ....[65]....
        /*0548*/ 	.word	0x00004340
        /*054c*/ 	.word	0x000000ff
        /*0550*/ 	.word	0x00000040
        /*0554*/ 	.short	0x010a
        /*0556*/ 	.byte	0x07
	.zero		1


	//   ....[66]....
        /*0558*/ 	.word	0x000044c0
        /*055c*/ 	.word	0x000000ff
        /*0560*/ 	.word	0x00000020
        /*0564*/ 	.short	0x010b
        /*0566*/ 	.byte	0x07
	.zero		1


	//   ....[67]....
        /*0568*/ 	.word	0x000044d0
        /*056c*/ 	.word	0x000000ff
        /*0570*/ 	.word	0x00000000
        /*0574*/ 	.short	0x0101
        /*0576*/ 	.byte	0x15
	.zero		1


	//   ....[68]....
        /*0578*/ 	.word	0x000044e0
        /*057c*/ 	.word	0x000000ff
        /*0580*/ 	.word	0x00000048
        /*0584*/ 	.short	0x010a
        /*0586*/ 	.byte	0x07
	.zero		1


	//   ....[69]....
        /*0588*/ 	.word	0x00004620
        /*058c*/ 	.word	0x000000ff
        /*0590*/ 	.word	0x00000028
        /*0594*/ 	.short	0x010b
        /*0596*/ 	.byte	0x07
	.zero		1


	//   ....[70]....
        /*0598*/ 	.word	0x00004630
        /*059c*/ 	.word	0x000000ff
        /*05a0*/ 	.word	0x00000000
        /*05a4*/ 	.short	0x0101
        /*05a6*/ 	.byte	0x0f
	.zero		1


	//   ....[71]....
        /*05a8*/ 	.word	0x00004640
        /*05ac*/ 	.word	0x000000ff
        /*05b0*/ 	.word	0x00000050
        /*05b4*/ 	.short	0x010a
        /*05b6*/ 	.byte	0x07
	.zero		1


	//   ....[72]....
        /*05b8*/ 	.word	0x00004790
        /*05bc*/ 	.word	0x000000ff
        /*05c0*/ 	.word	0x00000030
        /*05c4*/ 	.short	0x010b
        /*05c6*/ 	.byte	0x07
	.zero		1


	//   ....[73]....
        /*05c8*/ 	.word	0x000047a0
        /*05cc*/ 	.word	0x000000ff
        /*05d0*/ 	.word	0x00000000
        /*05d4*/ 	.short	0x0101
        /*05d6*/ 	.byte	0x0e
	.zero		1


	//   ....[74]....
        /*05d8*/ 	.word	0x000047b0
        /*05dc*/ 	.word	0x000000ff
        /*05e0*/ 	.word	0x00000058
        /*05e4*/ 	.short	0x010a
        /*05e6*/ 	.byte	0x07
	.zero		1


	//   ....[75]....
        /*05e8*/ 	.word	0x00004910
        /*05ec*/ 	.word	0x000000ff
        /*05f0*/ 	.word	0x00000038
        /*05f4*/ 	.short	0x010b
        /*05f6*/ 	.byte	0x07
	.zero		1


	//   ....[76]....
        /*05f8*/ 	.word	0x00004920
        /*05fc*/ 	.word	0x000000ff
        /*0600*/ 	.word	0x00000000
        /*0604*/ 	.short	0x0101
        /*0606*/ 	.byte	0x0d
	.zero		1


	//   ....[77]....
        /*0608*/ 	.word	0x00004930
        /*060c*/ 	.word	0x000000ff
        /*0610*/ 	.word	0x00000040
        /*0614*/ 	.short	0x010a
        /*0616*/ 	.byte	0x07
	.zero		1


	//   ....[78]....
        /*0618*/ 	.word	0x00004a80
        /*061c*/ 	.word	0x000000ff
        /*0620*/ 	.word	0x00000020
        /*0624*/ 	.short	0x010b
        /*0626*/ 	.byte	0x07
	.zero		1


	//   ....[79]....
        /*0628*/ 	.word	0x00004a90
        /*062c*/ 	.word	0x000000ff
        /*0630*/ 	.word	0x00000000
        /*0634*/ 	.short	0x0101
        /*0636*/ 	.byte	0x15
	.zero		1


	//   ....[80]....
        /*0638*/ 	.word	0x00004aa0
        /*063c*/ 	.word	0x000000ff
        /*0640*/ 	.word	0x00000048
        /*0644*/ 	.short	0x010a
        /*0646*/ 	.byte	0x07
	.zero		1


	//   ....[81]....
        /*0648*/ 	.word	0x00004bf0
        /*064c*/ 	.word	0x000000ff
        /*0650*/ 	.word	0x00000028
        /*0654*/ 	.short	0x010b
        /*0656*/ 	.byte	0x07
	.zero		1


	//   ....[82]....
        /*0658*/ 	.word	0x00004c00
        /*065c*/ 	.word	0x000000ff
        /*0660*/ 	.word	0x00000000
        /*0664*/ 	.short	0x0101
        /*0666*/ 	.byte	0x0f
	.zero		1


	//   ....[83]....
        /*0668*/ 	.word	0x00004c10
        /*066c*/ 	.word	0x000000ff
        /*0670*/ 	.word	0x00000050
        /*0674*/ 	.short	0x010a
        /*0676*/ 	.byte	0x07
	.zero		1


	//   ....[84]....
        /*0678*/ 	.word	0x00004d90
        /*067c*/ 	.word	0x000000ff
        /*0680*/ 	.word	0x00000030
        /*0684*/ 	.short	0x010b
        /*0686*/ 	.byte	0x07
	.zero		1


	//   ....[85]....
        /*0688*/ 	.word	0x00004dd0
        /*068c*/ 	.word	0x000000ff
        /*0690*/ 	.word	0x00000000
        /*0694*/ 	.short	0x0101
        /*0696*/ 	.byte	0x0e
	.zero		1


	//   ....[86]....
        /*0698*/ 	.word	0x00004e10
        /*069c*/ 	.word	0x000000ff
        /*06a0*/ 	.word	0x00000058
        /*06a4*/ 	.short	0x010a
        /*06a6*/ 	.byte	0x07
	.zero		1


	//   ....[87]....
        /*06a8*/ 	.word	0x00005040
        /*06ac*/ 	.word	0x000000ff
        /*06b0*/ 	.word	0x00000038
        /*06b4*/ 	.short	0x010b
        /*06b6*/ 	.byte	0x07
	.zero		1


	//   ....[88]....
        /*06b8*/ 	.word	0x00005060
        /*06bc*/ 	.word	0x000000ff
        /*06c0*/ 	.word	0x00000000
        /*06c4*/ 	.short	0x0101
        /*06c6*/ 	.byte	0x0d
	.zero		1


	//   ....[89]....
        /*06c8*/ 	.word	0x00005080
        /*06cc*/ 	.word	0x000000ff
        /*06d0*/ 	.word	0x00000040
        /*06d4*/ 	.short	0x010a
        /*06d6*/ 	.byte	0x07
	.zero		1


	//   ....[90]....
        /*06d8*/ 	.word	0x000050a0
        /*06dc*/ 	.word	0x000000ff
        /*06e0*/ 	.word	0x00000048
        /*06e4*/ 	.short	0x010a
        /*06e6*/ 	.byte	0x07
	.zero		1


	//   ....[91]....
        /*06e8*/ 	.word	0x000050c0
        /*06ec*/ 	.word	0x000000ff
        /*06f0*/ 	.word	0x00000050
        /*06f4*/ 	.short	0x010a
        /*06f6*/ 	.byte	0x07
	.zero		1


	//   ....[92]....
        /*06f8*/ 	.word	0x00005110
        /*06fc*/ 	.word	0x00000002
        /*0700*/ 	.word	0x00000058
        /*0704*/ 	.short	0x010a
        /*0706*/ 	.byte	0xff
	.zero		1


	//   ....[93]....
        /*0708*/ 	.word	0x00005470
        /*070c*/ 	.word	0x00000000
        /*0710*/ 	.word	0x00000070
        /*0714*/ 	.short	0x010a
        /*0716*/ 	.byte	0xff
	.zero		1


	//   ....[94]....
        /*0718*/ 	.word	0x00005580
        /*071c*/ 	.word	0x00000000
        /*0720*/ 	.word	0x00000000
        /*0724*/ 	.short	0x0101
        /*0726*/ 	.byte	0xff
	.zero		1


	//   ....[95]....
        /*0728*/ 	.word	0x00006000
        /*072c*/ 	.word	0x000000ff
        /*0730*/ 	.word	0x00000020
        /*0734*/ 	.short	0x010a
        /*0736*/ 	.byte	0x30
	.zero		1


	//   ....[96]....
        /*0738*/ 	.word	0x00006030
        /*073c*/ 	.word	0x00000055
        /*0740*/ 	.word	0x00000090
        /*0744*/ 	.short	0x010a
        /*0746*/ 	.byte	0xff
	.zero		1


	//   ....[97]....
        /*0748*/ 	.word	0x000061a0
        /*074c*/ 	.word	0x000000ff
        /*0750*/ 	.word	0x00000020
        /*0754*/ 	.short	0x010a
        /*0756*/ 	.byte	0x30
	.zero		1


	//   ....[98]....
        /*0758*/ 	.word	0x000062a0
        /*075c*/ 	.word	0x00000055
        /*0760*/ 	.word	0x00000090
        /*0764*/ 	.short	0x010a
        /*0766*/ 	.byte	0xff
	.zero		1


	//   ....[99]....
        /*0768*/ 	.word	0x000068a0
        /*076c*/ 	.word	0x00000000
        /*0770*/ 	.word	0x00000000
        /*0774*/ 	.short	0x0101
        /*0776*/ 	.byte	0xff
	.zero		1


	//   ....[100]....
        /*0778*/ 	.word	0x000068b0
        /*077c*/ 	.word	0x00000002
        /*0780*/ 	.word	0x00000020
        /*0784*/ 	.short	0x010a
        /*0786*/ 	.byte	0xff
	.zero		1


	//   ....[101]....
        /*0788*/ 	.word	0x00006980
        /*078c*/ 	.word	0x00000002
        /*0790*/ 	.word	0x00000020
        /*0794*/ 	.short	0x010a
        /*0796*/ 	.byte	0xff
	.zero		1


	//   ....[102]....
        /*0798*/ 	.word	0x00007000
        /*079c*/ 	.word	0x00000010
        /*07a0*/ 	.word	0x00000000
        /*07a4*/ 	.short	0x0101
        /*07a6*/ 	.byte	0xff
	.zero		1


	//   ....[103]....
        /*07a8*/ 	.word	0x00007020
        /*07ac*/ 	.word	0x00000000
        /*07b0*/ 	.word	0x00000020
        /*07b4*/ 	.short	0x010a
        /*07b6*/ 	.byte	0xff
	.zero		1


	//   ....[104]....
        /*07b8*/ 	.word	0x000070e0
        /*07bc*/ 	.word	0x00000000
        /*07c0*/ 	.word	0x00000020
        /*07c4*/ 	.short	0x010a
        /*07c6*/ 	.byte	0xff
	.zero		1


	//   ....[105]....
        /*07c8*/ 	.word	0x00007770
        /*07cc*/ 	.word	0x00000010
        /*07d0*/ 	.word	0x00000000
        /*07d4*/ 	.short	0x0101
        /*07d6*/ 	.byte	0xff
	.zero		1


	//   ....[106]....
        /*07d8*/ 	.word	0x00007790
        /*07dc*/ 	.word	0x00000000
        /*07e0*/ 	.word	0x00000020
        /*07e4*/ 	.short	0x010a
        /*07e6*/ 	.byte	0xff
	.zero		1


	//   ....[107]....
        /*07e8*/ 	.word	0x00007850
        /*07ec*/ 	.word	0x00000000
        /*07f0*/ 	.word	0x00000020
        /*07f4*/ 	.short	0x010a
        /*07f6*/ 	.byte	0xff
	.zero		1


	//   ....[108]....
        /*07f8*/ 	.word	0x00007f10
        /*07fc*/ 	.word	0x00000010
        /*0800*/ 	.word	0x00000000
        /*0804*/ 	.short	0x0101
        /*0806*/ 	.byte	0xff
	.zero		1


	//   ....[109]....
        /*0808*/ 	.word	0x00007f30
        /*080c*/ 	.word	0x00000000
        /*0810*/ 	.word	0x00000020
        /*0814*/ 	.short	0x010a
        /*0816*/ 	.byte	0xff
	.zero		1


	//   ....[110]....
        /*0818*/ 	.word	0x00007ff0
        /*081c*/ 	.word	0x00000000
        /*0820*/ 	.word	0x00000020
        /*0824*/ 	.short	0x010a
        /*0826*/ 	.byte	0xff
	.zero		1


	//   ....[111]....
        /*0828*/ 	.word	0x000086f0
        /*082c*/ 	.word	0x00000010
        /*0830*/ 	.word	0x00000000
        /*0834*/ 	.short	0x0101
        /*0836*/ 	.byte	0xff
	.zero		1


	//   ....[112]....
        /*0838*/ 	.word	0x00008710
        /*083c*/ 	.word	0x00000000
        /*0840*/ 	.word	0x00000020
        /*0844*/ 	.short	0x010a
        /*0846*/ 	.byte	0xff
	.zero		1


	//   ....[113]....
        /*0848*/ 	.word	0x000087d0
        /*084c*/ 	.word	0x00000000
        /*0850*/ 	.word	0x00000020
        /*0854*/ 	.short	0x010a
        /*0856*/ 	.byte	0xff
	.zero		1


	//   ....[114]....
        /*0858*/ 	.word	0x00008ea0
        /*085c*/ 	.word	0x00000010
        /*0860*/ 	.word	0x00000000
        /*0864*/ 	.short	0x0101
        /*0866*/ 	.byte	0xff
	.zero		1


	//   ....[115]....
        /*0868*/ 	.word	0x00008ec0
        /*086c*/ 	.word	0x00000000
        /*0870*/ 	.word	0x00000020
        /*0874*/ 	.short	0x010a
        /*0876*/ 	.byte	0xff
	.zero		1


	//   ....[116]....
        /*0878*/ 	.word	0x00008f80
        /*087c*/ 	.word	0x00000000
        /*0880*/ 	.word	0x00000020
        /*0884*/ 	.short	0x010a
        /*0886*/ 	.byte	0xff
	.zero		1


	//   ....[117]....
        /*0888*/ 	.word	0x00009650
        /*088c*/ 	.word	0x00000010
        /*0890*/ 	.word	0x00000000
        /*0894*/ 	.short	0x0101
        /*0896*/ 	.byte	0xff
	.zero		1


	//   ....[118]....
        /*0898*/ 	.word	0x00009670
        /*089c*/ 	.word	0x00000000
        /*08a0*/ 	.word	0x00000020
        /*08a4*/ 	.short	0x010a
        /*08a6*/ 	.byte	0xff
	.zero		1


	//   ....[119]....
        /*08a8*/ 	.word	0x00009730
        /*08ac*/ 	.word	0x00000000
        /*08b0*/ 	.word	0x00000020
        /*08b4*/ 	.short	0x010a
        /*08b6*/ 	.byte	0xff
	.zero		1


	//   ....[120]....
        /*08b8*/ 	.word	0x000099d0
        /*08bc*/ 	.word	0x000000ff
        /*08c0*/ 	.word	0x00000000
        /*08c4*/ 	.short	0x0101
        /*08c6*/ 	.byte	0x05
	.zero		1


	//   ....[121]....
        /*08c8*/ 	.word	0x00009e10
        /*08cc*/ 	.word	0x00000000
        /*08d0*/ 	.word	0x00000000
        /*08d4*/ 	.short	0x0101
        /*08d6*/ 	.byte	0xff
	.zero		1


	//   ....[122]....
        /*08d8*/ 	.word	0x0000a080
        /*08dc*/ 	.word	0x000000ff
        /*08e0*/ 	.word	0x00000000
        /*08e4*/ 	.short	0x0101
        /*08e6*/ 	.byte	0x04
	.zero		1


	//   ....[123]....
        /*08e8*/ 	.word	0x0000a0a0
        /*08ec*/ 	.word	0x00000002
        /*08f0*/ 	.word	0x000000e0
        /*08f4*/ 	.short	0x010a
        /*08f6*/ 	.byte	0xff
	.zero		1


	//   ....[124]....
        /*08f8*/ 	.word	0x0000a100
        /*08fc*/ 	.word	0x00000002
        /*0900*/ 	.word	0x00000010
        /*0904*/ 	.short	0x010a
        /*0906*/ 	.byte	0xff
	.zero		1


	//   ....[125]....
        /*0908*/ 	.word	0x0000a160
        /*090c*/ 	.word	0x00000002
        /*0910*/ 	.word	0x00000010
        /*0914*/ 	.short	0x010a
        /*0916*/ 	.byte	0xff
	.zero		1


	//   ....[126]....
        /*0918*/ 	.word	0x0000a1b0
        /*091c*/ 	.word	0x00000002
        /*0920*/ 	.word	0x00000070
        /*0924*/ 	.short	0x010a
        /*0926*/ 	.byte	0xff
	.zero		1


	//   ....[127]....
        /*0928*/ 	.word	0x0000a210
        /*092c*/ 	.word	0x00000000
        /*0930*/ 	.word	0x00000000
        /*0934*/ 	.short	0x010a
        /*0936*/ 	.byte	0xff
	.zero		1


	//   ....[128]....
        /*0938*/ 	.word	0x0000a260
        /*093c*/ 	.word	0x00000000
        /*0940*/ 	.word	0x000000d0
        /*0944*/ 	.short	0x010a
        /*0946*/ 	.byte	0xff
	.zero		1


	//   ....[129]....
        /*0948*/ 	.word	0x0000a2c0
        /*094c*/ 	.word	0x00000000
        /*0950*/ 	.word	0x00000080
        /*0954*/ 	.short	0x010a
        /*0956*/ 	.byte	0xff
	.zero		1


	//   ....[130]....
        /*0958*/ 	.word	0x0000a310
        /*095c*/ 	.word	0x00000000
        /*0960*/ 	.word	0x00000070
        /*0964*/ 	.short	0x010a
        /*0966*/ 	.byte	0xff
	.zero		1


	//   ....[131]....
        /*0968*/ 	.word	0x0000a370
        /*096c*/ 	.word	0x00000000
        /*0970*/ 	.word	0x00000080
        /*0974*/ 	.short	0x010a
        /*0976*/ 	.byte	0xff
	.zero		1


	//   ....[132]....
        /*0978*/ 	.word	0x0000a3c0
        /*097c*/ 	.word	0x00000000
        /*0980*/ 	.word	0x00000070
        /*0984*/ 	.short	0x010a
        /*0986*/ 	.byte	0xff
	.zero		1


	//   ....[133]....
        /*0988*/ 	.word	0x0000a420
        /*098c*/ 	.word	0x00000002
        /*0990*/ 	.word	0x000000b0
        /*0994*/ 	.short	0x010a
        /*0996*/ 	.byte	0xff
	.zero		1


	//   ....[134]....
        /*0998*/ 	.word	0x0000a480
        /*099c*/ 	.word	0x00000000
        /*09a0*/ 	.word	0x00000000
        /*09a4*/ 	.short	0x010a
        /*09a6*/ 	.byte	0xff
	.zero		1


	//   ....[135]....
        /*09a8*/ 	.word	0x0000a4e0
        /*09ac*/ 	.word	0x00000000
        /*09b0*/ 	.word	0x00000000
        /*09b4*/ 	.short	0x010a
        /*09b6*/ 	.byte	0xff
	.zero		1


	//   ....[136]....
        /*09b8*/ 	.word	0x0000a540
        /*09bc*/ 	.word	0x00000000
        /*09c0*/ 	.word	0x00000000
        /*09c4*/ 	.short	0x010a
        /*09c6*/ 	.byte	0xff
	.zero		1


	//   ....[137]....
        /*09c8*/ 	.word	0x0000a5a0
        /*09cc*/ 	.word	0x00000000
        /*09d0*/ 	.word	0x00000000
        /*09d4*/ 	.short	0x010a
        /*09d6*/ 	.byte	0xff
	.zero		1


	//   ....[138]....
        /*09d8*/ 	.word	0x0000a600
        /*09dc*/ 	.word	0x00000000
        /*09e0*/ 	.word	0x00000000
        /*09e4*/ 	.short	0x010a
        /*09e6*/ 	.byte	0xff
	.zero		1


	//   ....[139]....
        /*09e8*/ 	.word	0x0000a650
        /*09ec*/ 	.word	0x00000000
        /*09f0*/ 	.word	0x00000070
        /*09f4*/ 	.short	0x010a
        /*09f6*/ 	.byte	0xff
	.zero		1


	//   ....[140]....
        /*09f8*/ 	.word	0x0000a6b0
        /*09fc*/ 	.word	0x00000000
        /*0a00*/ 	.word	0x00000068
        /*0a04*/ 	.short	0x010a
        /*0a06*/ 	.byte	0xff
	.zero		1


	//   ....[141]....
        /*0a08*/ 	.word	0x0000a710
        /*0a0c*/ 	.word	0x00000000
        /*0a10*/ 	.word	0x00000040
        /*0a14*/ 	.short	0x010a
        /*0a16*/ 	.byte	0xff
	.zero		1


	//   ....[142]....
        /*0a18*/ 	.word	0x0000a770
        /*0a1c*/ 	.word	0x00000000
        /*0a20*/ 	.word	0x00000048
        /*0a24*/ 	.short	0x010a
        /*0a26*/ 	.byte	0xff
	.zero		1


	//   ....[143]....
        /*0a28*/ 	.word	0x0000a7d0
        /*0a2c*/ 	.word	0x00000000
        /*0a30*/ 	.word	0x00000050
        /*0a34*/ 	.short	0x010a
        /*0a36*/ 	.byte	0xff
	.zero		1


	//   ....[144]....
        /*0a38*/ 	.word	0x0000a830
        /*0a3c*/ 	.word	0x00000000
        /*0a40*/ 	.word	0x00000058
        /*0a44*/ 	.short	0x010a
        /*0a46*/ 	.byte	0xff
	.zero		1


	//   ....[145]....
        /*0a48*/ 	.word	0x0000a890
        /*0a4c*/ 	.word	0x00000000
        /*0a50*/ 	.word	0x00000040
        /*0a54*/ 	.short	0x010a
        /*0a56*/ 	.byte	0xff
	.zero		1


	//   ....[146]....
        /*0a58*/ 	.word	0x0000a8f0
        /*0a5c*/ 	.word	0x00000000
        /*0a60*/ 	.word	0x00000048
        /*0a64*/ 	.short	0x010a
        /*0a66*/ 	.byte	0xff
	.zero		1


	//   ....[147]....
        /*0a68*/ 	.word	0x0000a950
        /*0a6c*/ 	.word	0x00000000
        /*0a70*/ 	.word	0x00000050
        /*0a74*/ 	.short	0x010a
        /*0a76*/ 	.byte	0xff
	.zero		1


	//   ....[148]....
        /*0a78*/ 	.word	0x0000a9b0
        /*0a7c*/ 	.word	0x00000000
        /*0a80*/ 	.word	0x00000058
        /*0a84*/ 	.short	0x010a
        /*0a86*/ 	.byte	0xff
	.zero		1


	//   ....[149]....
        /*0a88*/ 	.word	0x0000aa10
        /*0a8c*/ 	.word	0x00000000
        /*0a90*/ 	.word	0x00000040
        /*0a94*/ 	.short	0x010a
        /*0a96*/ 	.byte	0xff
	.zero		1


	//   ....[150]....
        /*0a98*/ 	.word	0x0000aa70
        /*0a9c*/ 	.word	0x00000000
        /*0aa0*/ 	.word	0x00000048
        /*0aa4*/ 	.short	0x010a
        /*0aa6*/ 	.byte	0xff
	.zero		1


	//   ....[151]....
        /*0aa8*/ 	.word	0x0000aad0
        /*0aac*/ 	.word	0x00000002
        /*0ab0*/ 	.word	0x00000050
        /*0ab4*/ 	.short	0x010a
        /*0ab6*/ 	.byte	0xff
	.zero		1


	//   ....[152]....
        /*0ab8*/ 	.word	0x0000ab20
        /*0abc*/ 	.word	0x00000000
        /*0ac0*/ 	.word	0x00000070
        /*0ac4*/ 	.short	0x010a
        /*0ac6*/ 	.byte	0xff
	.zero		1


	//   ....[153]....
        /*0ac8*/ 	.word	0x0000ab80
        /*0acc*/ 	.word	0x00000000
        /*0ad0*/ 	.word	0x00000020
        /*0ad4*/ 	.short	0x010a
        /*0ad6*/ 	.byte	0xff
	.zero		1


	//   ....[154]....
        /*0ad8*/ 	.word	0x0000abd0
        /*0adc*/ 	.word	0x00000055
        /*0ae0*/ 	.word	0x00000090
        /*0ae4*/ 	.short	0x010a
        /*0ae6*/ 	.byte	0xff
	.zero		1


	//   ....[155]....
        /*0ae8*/ 	.word	0x0000ac20
        /*0aec*/ 	.word	0x00000002
        /*0af0*/ 	.word	0x00000020
        /*0af4*/ 	.short	0x010a
        /*0af6*/ 	.byte	0xff
	.zero		1


	//   ....[156]....
        /*0af8*/ 	.word	0x0000ac70
        /*0afc*/ 	.word	0x00000000
        /*0b00*/ 	.word	0x00000020
        /*0b04*/ 	.short	0x010a
        /*0b06*/ 	.byte	0xff
	.zero		1


	//   ....[157]....
        /*0b08*/ 	.word	0x0000acc0
        /*0b0c*/ 	.word	0x00000000
        /*0b10*/ 	.word	0x00000020
        /*0b14*/ 	.short	0x010a
        /*0b16*/ 	.byte	0xff
	.zero		1


	//   ....[158]....
        /*0b18*/ 	.word	0x0000ad10
        /*0b1c*/ 	.word	0x00000000
        /*0b20*/ 	.word	0x00000020
        /*0b24*/ 	.short	0x010a
        /*0b26*/ 	.byte	0xff
	.zero		1


	//   ....[159]....
        /*0b28*/ 	.word	0x0000ad60
        /*0b2c*/ 	.word	0x00000000
        /*0b30*/ 	.word	0x00000020
        /*0b34*/ 	.short	0x010a
        /*0b36*/ 	.byte	0xff
	.zero		1


	//   ....[160]....
        /*0b38*/ 	.word	0x0000adb0
        /*0b3c*/ 	.word	0x00000000
        /*0b40*/ 	.word	0x00000020
        /*0b44*/ 	.short	0x010a
        /*0b46*/ 	.byte	0xff
	.zero		1


	//   ....[161]....
        /*0b48*/ 	.word	0x0000ae00
        /*0b4c*/ 	.word	0x00000000
        /*0b50*/ 	.word	0x00000020
        /*0b54*/ 	.short	0x010a
        /*0b56*/ 	.byte	0xff
	.zero		1


	//----- nvinfo : EIATTR_NUM_MBARRIERS
	.align		4
.L_47:
        /*0b58*/ 	.byte	0x03, 0x38
        /*0b5a*/ 	.short	0x001e


	//----- nvinfo : EIATTR_EXIT_INSTR_OFFSETS
	.align		4
        /*0b5c*/ 	.byte	0x04, 0x1c
        /*0b5e*/ 	.short	(.L_49 - .L_48)


	//   ....[0]....
.L_48:
        /*0b60*/ 	.word	0x00002500


	//   ....[1]....
        /*0b64*/ 	.word	0x000029f0


	//   ....[2]....
        /*0b68*/ 	.word	0x00002a50


	//   ....[3]....
        /*0b6c*/ 	.word	0x00003b70


	//   ....[4]....
        /*0b70*/ 	.word	0x00005140


	//   ....[5]....
        /*0b74*/ 	.word	0x00005180


	//   ....[6]....
        /*0b78*/ 	.word	0x00009f70


	//   ....[7]....
        /*0b7c*/ 	.word	0x00009ff0


	//   ....[8]....
        /*0b80*/ 	.word	0x0000a020


	//   ....[9]....
        /*0b84*/ 	.word	0x0000a090


	//----- nvinfo : EIATTR_MAX_THREADS
	.align		4
.L_49:
        /*0b88*/ 	.byte	0x04, 0x05
        /*0b8a*/ 	.short	(.L_51 - .L_50)
.L_50:
        /*0b8c*/ 	.word	0x00000100
        /*0b90*/ 	.word	0x00000001
        /*0b94*/ 	.word	0x00000001


	//----- nvinfo : EIATTR_CRS_STACK_SIZE
	.align		4
.L_51:
        /*0b98*/ 	.byte	0x04, 0x1e
        /*0b9a*/ 	.short	(.L_53 - .L_52)
.L_52:
        /*0b9c*/ 	.word	0x00000000


	//----- nvinfo : EIATTR_CBANK_PARAM_SIZE
	.align		4
.L_53:
        /*0ba0*/ 	.byte	0x03, 0x19
        /*0ba2*/ 	.short	0x0800


	//----- nvinfo : EIATTR_PARAM_CBANK
	.align		4
        /*0ba4*/ 	.byte	0x04, 0x0a
        /*0ba6*/ 	.short	(.L_55 - .L_54)
	.align		4
.L_54:
        /*0ba8*/ 	.word	index@(.nv.constant0._ZN7cutlass13device_kernelINS_4gemm6kernel13GemmUniversalIN4cute5tupleIJiiiiEEENS1_10collective13CollectiveMmaINS1_35MainloopSm100TmaUmmaWarpSpecializedILi2ELi2ELi4ENS5_IJNS4_1CILi1EEESB_SB_EEEEENS5_IJNSA_ILi64EEENSA_ILi256EEESE_EEEfNS5_IJlSB_lEEEfSH_NS4_8TiledMMAINS4_8MMA_AtomIJNS4_17SM100_MMA_TF32_SSINS_10tfloat32_tESL_fLi64ELi256ELNS4_4UMMA5MajorE0ELSN_0ELNSM_7ScaleInE0ELSO_0EEEEEENS4_6LayoutISC_NS5_IJNSA_ILi0EEESS_SS_EEEEENS5_IJNS4_10UnderscoreESV_SV_EEEEENS4_13SM90_TMA_LOADENS4_14ComposedLayoutINS4_7SwizzleILi3ELi4ELi3EEENS4_18smem_ptr_flag_bitsILi32EEENSR_INS5_IJNSA_ILi8EEENSA_ILi32EEEEEENS5_IJS15_SB_EEEEEEEvNS4_8identityESY_S19_vS1A_EENS_8epilogue10collective18CollectiveEpilogueINS1C_23Sm100TmaWarpSpecializedILi4ELi2ELi16ELb1ELb0EEEJSG_NS5_IJNSR_ISE_SB_EENSR_IS15_SB_EEEEEfSH_fSH_NS1C_6fusion15FusionCallbacksIS1G_NS1K_17LinearCombinationIffffLNS_15FloatRoundStyleE2EEESG_S1J_JEEENS4_5SM1004TMEM4LOAD26SM100_TMEM_LOAD_16dp128b8xESY_S19_NS4_17SM75_U32x4_LDSM_NENS4_14SM90_TMA_STOREES19_NS4_17SM90_U32x4_STSM_NENS4_39AutoVectorizingCopyWithAssumedAlignmentILi128EEEEEEvvEEEEvNT_6ParamsE)
        /*0bac*/ 	.short	0x0380
        /*0bae*/ 	.short	0x0800


	//----- nvinfo : EIATTR_SW_WAR
	.align		4
.L_55:
        /*0bb0*/ 	.byte	0x04, 0x36
        /*0bb2*/ 	.short	(.L_57 - .L_56)
.L_56:
        /*0bb4*/ 	.word	0x00000008
.L_57:


//--------------------- .nv.callgraph             --------------------------
	.section	.nv.callgraph,"",@"SHT_CUDA_CALLGRAPH"
	.align	4
	.sectionentsize	8
	.align		4
        /*0000*/ 	.word	0x00000000
	.align		4
        /*0004*/ 	.word	0xffffffff
	.align		4
        /*0008*/ 	.word	index@(_ZN7cutlass13device_kernelINS_4gemm6kernel13GemmUniversalIN4cute5tupleIJiiiiEEENS1_10collective13CollectiveMmaINS1_35MainloopSm100TmaUmmaWarpSpecializedILi2ELi2ELi4ENS5_IJNS4_1CILi1EEESB_SB_EEEEENS5_IJNSA_ILi64EEENSA_ILi256EEESE_EEEfNS5_IJlSB_lEEEfSH_NS4_8TiledMMAINS4_8MMA_AtomIJNS4_17SM100_MMA_TF32_SSINS_10tfloat32_tESL_fLi64ELi256ELNS4_4UMMA5MajorE0ELSN_0ELNSM_7ScaleInE0ELSO_0EEEEEENS4_6LayoutISC_NS5_IJNSA_ILi0EEESS_SS_EEEEENS5_IJNS4_10UnderscoreESV_SV_EEEEENS4_13SM90_TMA_LOADENS4_14ComposedLayoutINS4_7SwizzleILi3ELi4ELi3EEENS4_18smem_ptr_flag_bitsILi32EEENSR_INS5_IJNSA_ILi8EEENSA_ILi32EEEEEENS5_IJS15_SB_EEEEEEEvNS4_8identityESY_S19_vS1A_EENS_8epilogue10collective18CollectiveEpilogueINS1C_23Sm100TmaWarpSpecializedILi4ELi2ELi16ELb1ELb0EEEJSG_NS5_IJNSR_ISE_SB_EENSR_IS15_SB_EEEEEfSH_fSH_NS1C_6fusion15FusionCallbacksIS1G_NS1K_17LinearCombinationIffffLNS_15FloatRoundStyleE2EEESG_S1J_JEEENS4_5SM1004TMEM4LOAD26SM100_TMEM_LOAD_16dp128b8xESY_S19_NS4_17SM75_U32x4_LDSM_NENS4_14SM90_TMA_STOREES19_NS4_17SM90_U32x4_STSM_NENS4_39AutoVectorizingCopyWithAssumedAlignmentILi128EEEEEEvvEEEEvNT_6ParamsE)
	.align		4
        /*000c*/ 	.word	index@(__assertfail)
	.align		4
        /*0010*/ 	.word	0x00000000
	.align		4
        /*0014*/ 	.word	0xfffffffe
	.align		4
        /*0018*/ 	.word	0x00000000
	.align		4
        /*001c*/ 	.word	0xfffffffd
	.align		4
        /*0020*/ 	.word	0x00000000
	.align		4
        /*0024*/ 	.word	0xfffffffc


//--------------------- .nv.constant4             --------------------------
	.section	.nv.constant4,"a",@progbits
	.align	8
	.align		8
.nv.constant4:
        /*0000*/ 	.dword	__assertfail
	.align		8
        /*0008*/ 	.dword	__unnamed_1
	.align		8
        /*0010*/ 	.dword	__unnamed_2
	.align		8
        /*0018*/ 	.dword	_ZN40_INTERNAL_545096d2_4_k_cu_b16eb76a_326884cuda3std3__45__cpo5beginE
	.align		8
        /*0020*/ 	.dword	_ZN40_INTERNAL_545096d2_4_k_cu_b16eb76a_326884cuda3std3__45__cpo3endE
	.align		8
        /*0028*/ 	.dword	_ZN40_INTERNAL_545096d2_4_k_cu_b16eb76a_326884cuda3std3__45__cpo6cbeginE
	.align		8
        /*0030*/ 	.dword	_ZN40_INTERNAL_545096d2_4_k_cu_b16eb76a_326884cuda3std3__45__cpo4cendE
	.align		8
        /*0038*/ 	.dword	_ZN40_INTERNAL_545096d2_4_k_cu_b16eb76a_326884cuda3std3__442_GLOBAL__N__545096d2_4_k_cu_b16eb76a_326886ignoreE
	.align		8
        /*0040*/ 	.dword	_ZN40_INTERNAL_545096d2_4_k_cu_b16eb76a_326884cuda3std3__419piecewise_constructE
	.align		8
        /*0048*/ 	.dword	_ZN40_INTERNAL_545096d2_4_k_cu_b16eb76a_326884cuda3std3__48in_placeE
	.align		8
        /*0050*/ 	.dword	_ZN40_INTERNAL_545096d2_4_k_cu_b16eb76a_326884cuda3std6ranges3__45__cpo4swapE
	.align		8
        /*0058*/ 	.dword	_ZN40_INTERNAL_545096d2_4_k_cu_b16eb76a_326884cuda3std6ranges3__45__cpo9iter_moveE
	.align		8
        /*0060*/ 	.dword	_ZN40_INTERNAL_545096d2_4_k_cu_b16eb76a_326884cute7productE
	.align		8
        /*0068*/ 	.dword	_ZN40_INTERNAL_545096d2_4_k_cu_b16eb76a_326884cute1_E
	.align		8
        /*0070*/ 	.dword	$str$25
	.align		8
        /*0078*/ 	.dword	$str$26
	.align		8
        /*0080*/ 	.dword	$str$27
	.align		8
        /*0088*/ 	.dword	$str$28


//--------------------- .text._ZN7cutlass13device_kernelINS_4gemm6kernel13GemmUniversalIN4cute5tupleIJiiiiEEENS1_10collective13CollectiveMmaINS1_35MainloopSm100TmaUmmaWarpSpecializedILi2ELi2ELi4ENS5_IJNS4_1CILi1EEESB_SB_EEEEENS5_IJNSA_ILi64EEENSA_ILi256EEESE_EEEfNS5_IJlSB_lEEEfSH_NS4_8TiledMMAINS4_8MMA_AtomIJNS4_17SM100_MMA_TF32_SSINS_10tfloat32_tESL_fLi64ELi256ELNS4_4UMMA5MajorE0ELSN_0ELNSM_7ScaleInE0ELSO_0EEEEEENS4_6LayoutISC_NS5_IJNSA_ILi0EEESS_SS_EEEEENS5_IJNS4_10UnderscoreESV_SV_EEEEENS4_13SM90_TMA_LOADENS4_14ComposedLayoutINS4_7SwizzleILi3ELi4ELi3EEENS4_18smem_ptr_flag_bitsILi32EEENSR_INS5_IJNSA_ILi8EEENSA_ILi32EEEEEENS5_IJS15_SB_EEEEEEEvNS4_8identityESY_S19_vS1A_EENS_8epilogue10collective18CollectiveEpilogueINS1C_23Sm100TmaWarpSpecializedILi4ELi2ELi16ELb1ELb0EEEJSG_NS5_IJNSR_ISE_SB_EENSR_IS15_SB_EEEEEfSH_fSH_NS1C_6fusion15FusionCallbacksIS1G_NS1K_17LinearCombinationIffffLNS_15FloatRoundStyleE2EEESG_S1J_JEEENS4_5SM1004TMEM4LOAD26SM100_TMEM_LOAD_16dp128b8xESY_S19_NS4_17SM75_U32x4_LDSM_NENS4_14SM90_TMA_STOREES19_NS4_17SM90_U32x4_STSM_NENS4_39AutoVectorizingCopyWithAssumedAlignmentILi128EEEEEEvvEEEEvNT_6ParamsE --------------------------
	.section	.text._ZN7cutlass13device_kernelINS_4gemm6kernel13GemmUniversalIN4cute5tupleIJiiiiEEENS1_10collective13CollectiveMmaINS1_35MainloopSm100TmaUmmaWarpSpecializedILi2ELi2ELi4ENS5_IJNS4_1CILi1EEESB_SB_EEEEENS5_IJNSA_ILi64EEENSA_ILi256EEESE_EEEfNS5_IJlSB_lEEEfSH_NS4_8TiledMMAINS4_8MMA_AtomIJNS4_17SM100_MMA_TF32_SSINS_10tfloat32_tESL_fLi64ELi256ELNS4_4UMMA5MajorE0ELSN_0ELNSM_7ScaleInE0ELSO_0EEEEEENS4_6LayoutISC_NS5_IJNSA_ILi0EEESS_SS_EEEEENS5_IJNS4_10UnderscoreESV_SV_EEEEENS4_13SM90_TMA_LOADENS4_14ComposedLayoutINS4_7SwizzleILi3ELi4ELi3EEENS4_18smem_ptr_flag_bitsILi32EEENSR_INS5_IJNSA_ILi8EEENSA_ILi32EEEEEENS5_IJS15_SB_EEEEEEEvNS4_8identityESY_S19_vS1A_EENS_8epilogue10collective18CollectiveEpilogueINS1C_23Sm100TmaWarpSpecializedILi4ELi2ELi16ELb1ELb0EEEJSG_NS5_IJNSR_ISE_SB_EENSR_IS15_SB_EEEEEfSH_fSH_NS1C_6fusion15FusionCallbacksIS1G_NS1K_17LinearCombinationIffffLNS_15FloatRoundStyleE2EEESG_S1J_JEEENS4_5SM1004TMEM4LOAD26SM100_TMEM_LOAD_16dp128b8xESY_S19_NS4_17SM75_U32x4_LDSM_NENS4_14SM90_TMA_STOREES19_NS4_17SM90_U32x4_STSM_NENS4_39AutoVectorizingCopyWithAssumedAlignmentILi128EEEEEEvvEEEEvNT_6ParamsE,"ax",@progbits
	.align	128
.text._ZN7cutlass13device_kernelINS_4gemm6kernel13GemmUniversalIN4cute5tupleIJiiiiEEENS1_10collective13CollectiveMmaINS1_35MainloopSm100TmaUmmaWarpSpecializedILi2ELi2ELi4ENS5_IJNS4_1CILi1EEESB_SB_EEEEENS5_IJNSA_ILi64EEENSA_ILi256EEESE_EEEfNS5_IJlSB_lEEEfSH_NS4_8TiledMMAINS4_8MMA_AtomIJNS4_17SM100_MMA_TF32_SSINS_10tfloat32_tESL_fLi64ELi256ELNS4_4UMMA5MajorE0ELSN_0ELNSM_7ScaleInE0ELSO_0EEEEEENS4_6LayoutISC_NS5_IJNSA_ILi0EEESS_SS_EEEEENS5_IJNS4_10UnderscoreESV_SV_EEEEENS4_13SM90_TMA_LOADENS4_14ComposedLayoutINS4_7SwizzleILi3ELi4ELi3EEENS4_18smem_ptr_flag_bitsILi32EEENSR_INS5_IJNSA_ILi8EEENSA_ILi32EEEEEENS5_IJS15_SB_EEEEEEEvNS4_8identityESY_S19_vS1A_EENS_8epilogue10collective18CollectiveEpilogueINS1C_23Sm100TmaWarpSpecializedILi4ELi2ELi16ELb1ELb0EEEJSG_NS5_IJNSR_ISE_SB_EENSR_IS15_SB_EEEEEfSH_fSH_NS1C_6fusion15FusionCallbacksIS1G_NS1K_17LinearCombinationIffffLNS_15FloatRoundStyleE2EEESG_S1J_JEEENS4_5SM1004TMEM4LOAD26SM100_TMEM_LOAD_16dp128b8xESY_S19_NS4_17SM75_U32x4_LDSM_NENS4_14SM90_TMA_STOREES19_NS4_17SM90_U32x4_STSM_NENS4_39AutoVectorizingCopyWithAssumedAlignmentILi128EEEEEEvvEEEEvNT_6ParamsE:
        .type           _ZN7cutlass13device_kernelINS_4gemm6kernel13GemmUniversalIN4cute5tupleIJiiiiEEENS1_10collective13CollectiveMmaINS1_35MainloopSm100TmaUmmaWarpSpecializedILi2ELi2ELi4ENS5_IJNS4_1CILi1EEESB_SB_EEEEENS5_IJNSA_ILi64EEENSA_ILi256EEESE_EEEfNS5_IJlSB_lEEEfSH_NS4_8TiledMMAINS4_8MMA_AtomIJNS4_17SM100_MMA_TF32_SSINS_10tfloat32_tESL_fLi64ELi256ELNS4_4UMMA5MajorE0ELSN_0ELNSM_7ScaleInE0ELSO_0EEEEEENS4_6LayoutISC_NS5_IJNSA_ILi0EEESS_SS_EEEEENS5_IJNS4_10UnderscoreESV_SV_EEEEENS4_13SM90_TMA_LOADENS4_14ComposedLayoutINS4_7SwizzleILi3ELi4ELi3EEENS4_18smem_ptr_flag_bitsILi32EEENSR_INS5_IJNSA_ILi8EEENSA_ILi32EEEEEENS5_IJS15_SB_EEEEEEEvNS4_8identityESY_S19_vS1A_EENS_8epilogue10collective18CollectiveEpilogueINS1C_23Sm100TmaWarpSpecializedILi4ELi2ELi16ELb1ELb0EEEJSG_NS5_IJNSR_ISE_SB_EENSR_IS15_SB_EEEEEfSH_fSH_NS1C_6fusion15FusionCallbacksIS1G_NS1K_17LinearCombinationIffffLNS_15FloatRoundStyleE2EEESG_S1J_JEEENS4_5SM1004TMEM4LOAD26SM100_TMEM_LOAD_16dp128b8xESY_S19_NS4_17SM75_U32x4_LDSM_NENS4_14SM90_TMA_STOREES19_NS4_17SM90_U32x4_STSM_NENS4_39AutoVectorizingCopyWithAssumedAlignmentILi128EEEEEEvvEEEEvNT_6ParamsE,@function
        .size           _ZN7cutlass13device_kernelINS_4gemm6kernel13GemmUniversalIN4cute5tupleIJiiiiEEENS1_10collective13CollectiveMmaINS1_35MainloopSm100TmaUmmaWarpSpecializedILi2ELi2ELi4ENS5_IJNS4_1CILi1EEESB_SB_EEEEENS5_IJNSA_ILi64EEENSA_ILi256EEESE_EEEfNS5_IJlSB_lEEEfSH_NS4_8TiledMMAINS4_8MMA_AtomIJNS4_17SM100_MMA_TF32_SSINS_10tfloat32_tESL_fLi64ELi256ELNS4_4UMMA5MajorE0ELSN_0ELNSM_7ScaleInE0ELSO_0EEEEEENS4_6LayoutISC_NS5_IJNSA_ILi0EEESS_SS_EEEEENS5_IJNS4_10UnderscoreESV_SV_EEEEENS4_13SM90_TMA_LOADENS4_14ComposedLayoutINS4_7SwizzleILi3ELi4ELi3EEENS4_18smem_ptr_flag_bitsILi32EEENSR_INS5_IJNSA_ILi8EEENSA_ILi32EEEEEENS5_IJS15_SB_EEEEEEEvNS4_8identityESY_S19_vS1A_EENS_8epilogue10collective18CollectiveEpilogueINS1C_23Sm100TmaWarpSpecializedILi4ELi2ELi16ELb1ELb0EEEJSG_NS5_IJNSR_ISE_SB_EENSR_IS15_SB_EEEEEfSH_fSH_NS1C_6fusion15FusionCallbacksIS1G_NS1K_17LinearCombinationIffffLNS_15FloatRoundStyleE2EEESG_S1J_JEEENS4_5SM1004TMEM4LOAD26SM100_TMEM_LOAD_16dp128b8xESY_S19_NS4_17SM75_U32x4_LDSM_NENS4_14SM90_TMA_STOREES19_NS4_17SM90_U32x4_STSM_NENS4_39AutoVectorizingCopyWithAssumedAlignmentILi128EEEEEEvvEEEEvNT_6ParamsE,(.L_x_214 - _ZN7cutlass13device_kernelINS_4gemm6kernel13GemmUniversalIN4cute5tupleIJiiiiEEENS1_10collective13CollectiveMmaINS1_35MainloopSm100TmaUmmaWarpSpecializedILi2ELi2ELi4ENS5_IJNS4_1CILi1EEESB_SB_EEEEENS5_IJNSA_ILi64EEENSA_ILi256EEESE_EEEfNS5_IJlSB_lEEEfSH_NS4_8TiledMMAINS4_8MMA_AtomIJNS4_17SM100_MMA_TF32_SSINS_10tfloat32_tESL_fLi64ELi256ELNS4_4UMMA5MajorE0ELSN_0ELNSM_7ScaleInE0ELSO_0EEEEEENS4_6LayoutISC_NS5_IJNSA_ILi0EEESS_SS_EEEEENS5_IJNS4_10UnderscoreESV_SV_EEEEENS4_13SM90_TMA_LOADENS4_14ComposedLayoutINS4_7SwizzleILi3ELi4ELi3EEENS4_18smem_ptr_flag_bitsILi32EEENSR_INS5_IJNSA_ILi8EEENSA_ILi32EEEEEENS5_IJS15_SB_EEEEEEEvNS4_8identityESY_S19_vS1A_EENS_8epilogue10collective18CollectiveEpilogueINS1C_23Sm100TmaWarpSpecializedILi4ELi2ELi16ELb1ELb0EEEJSG_NS5_IJNSR_ISE_SB_EENSR_IS15_SB_EEEEEfSH_fSH_NS1C_6fusion15FusionCallbacksIS1G_NS1K_17LinearCombinationIffffLNS_15FloatRoundStyleE2EEESG_S1J_JEEENS4_5SM1004TMEM4LOAD26SM100_TMEM_LOAD_16dp128b8xESY_S19_NS4_17SM75_U32x4_LDSM_NENS4_14SM90_TMA_STOREES19_NS4_17SM90_U32x4_STSM_NENS4_39AutoVectorizingCopyWithAssumedAlignmentILi128EEEEEEvvEEEEvNT_6ParamsE)
        .other          _ZN7cutlass13device_kernelINS_4gemm6kernel13GemmUniversalIN4cute5tupleIJiiiiEEENS1_10collective13CollectiveMmaINS1_35MainloopSm100TmaUmmaWarpSpecializedILi2ELi2ELi4ENS5_IJNS4_1CILi1EEESB_SB_EEEEENS5_IJNSA_ILi64EEENSA_ILi256EEESE_EEEfNS5_IJlSB_lEEEfSH_NS4_8TiledMMAINS4_8MMA_AtomIJNS4_17SM100_MMA_TF32_SSINS_10tfloat32_tESL_fLi64ELi256ELNS4_4UMMA5MajorE0ELSN_0ELNSM_7ScaleInE0ELSO_0EEEEEENS4_6LayoutISC_NS5_IJNSA_ILi0EEESS_SS_EEEEENS5_IJNS4_10UnderscoreESV_SV_EEEEENS4_13SM90_TMA_LOADENS4_14ComposedLayoutINS4_7SwizzleILi3ELi4ELi3EEENS4_18smem_ptr_flag_bitsILi32EEENSR_INS5_IJNSA_ILi8EEENSA_ILi32EEEEEENS5_IJS15_SB_EEEEEEEvNS4_8identityESY_S19_vS1A_EENS_8epilogue10collective18CollectiveEpilogueINS1C_23Sm100TmaWarpSpecializedILi4ELi2ELi16ELb1ELb0EEEJSG_NS5_IJNSR_ISE_SB_EENSR_IS15_SB_EEEEEfSH_fSH_NS1C_6fusion15FusionCallbacksIS1G_NS1K_17LinearCombinationIffffLNS_15FloatRoundStyleE2EEESG_S1J_JEEENS4_5SM1004TMEM4LOAD26SM100_TMEM_LOAD_16dp128b8xESY_S19_NS4_17SM75_U32x4_LDSM_NENS4_14SM90_TMA_STOREES19_NS4_17SM90_U32x4_STSM_NENS4_39AutoVectorizingCopyWithAssumedAlignmentILi128EEEEEEvvEEEEvNT_6ParamsE,@"STO_CUDA_ENTRY STV_DEFAULT"
_ZN7cutlass13device_kernelINS_4gemm6kernel13GemmUniversalIN4cute5tupleIJiiiiEEENS1_10collective13CollectiveMmaINS1_35MainloopSm100TmaUmmaWarpSpecializedILi2ELi2ELi4ENS5_IJNS4_1CILi1EEESB_SB_EEEEENS5_IJNSA_ILi64EEENSA_ILi256EEESE_EEEfNS5_IJlSB_lEEEfSH_NS4_8TiledMMAINS4_8MMA_AtomIJNS4_17SM100_MMA_TF32_SSINS_10tfloat32_tESL_fLi64ELi256ELNS4_4UMMA5MajorE0ELSN_0ELNSM_7ScaleInE0ELSO_0EEEEEENS4_6LayoutISC_NS5_IJNSA_ILi0EEESS_SS_EEEEENS5_IJNS4_10UnderscoreESV_SV_EEEEENS4_13SM90_TMA_LOADENS4_14ComposedLayoutINS4_7SwizzleILi3ELi4ELi3EEENS4_18smem_ptr_flag_bitsILi32EEENSR_INS5_IJNSA_ILi8EEENSA_ILi32EEEEEENS5_IJS15_SB_EEEEEEEvNS4_8identityESY_S19_vS1A_EENS_8epilogue10collective18CollectiveEpilogueINS1C_23Sm100TmaWarpSpecializedILi4ELi2ELi16ELb1ELb0EEEJSG_NS5_IJNSR_ISE_SB_EENSR_IS15_SB_EEEEEfSH_fSH_NS1C_6fusion15FusionCallbacksIS1G_NS1K_17LinearCombinationIffffLNS_15FloatRoundStyleE2EEESG_S1J_JEEENS4_5SM1004TMEM4LOAD26SM100_TMEM_LOAD_16dp128b8xESY_S19_NS4_17SM75_U32x4_LDSM_NENS4_14SM90_TMA_STOREES19_NS4_17SM90_U32x4_STSM_NENS4_39AutoVectorizingCopyWithAssumedAlignmentILi128EEEEEEvvEEEEvNT_6ParamsE:
[----:B------:R-:W1:Y:S01]  /*0000*/  LDC R1, c[0x0][0x37c] ;  /* 0x0000df00ff017b82 */ /* 0x000e620000000800 */
[----:B------:R-:W2:Y:S01]  /*0010*/  S2R R76, SR_TID.X ;  /* 0x00000000004c7919 */ /* 0x000ea20000002100 */
[----:B------:R-:W3:Y:S01]  /*0020*/  LDCU.64 UR4, c[0x0][0x890] ;  /* 0x00011200ff0477ac */ /* 0x000ee20008000a00 */
[----:B------:R-:W-:Y:S02]  /*0030*/  PRMT R64, RZ, 0x7610, R64 ;  /* 0x00007610ff407816 */ /* 0x000fe40000000040 */
[----:B------:R-:W-:Y:S01]  /*0040*/  ELECT P5, URZ, PT ;  /* 0x0000000000ff782f */ /* 0x000fe200038a0000 */
[----:B------:R-:W4:Y:S01]  /*0050*/  LDCU.64 UR46, c[0x0][0x358] ;  /* 0x00006b00ff2e77ac */ /* 0x000f220008000a00 */
[----:B---3--:R-:W-:-:S04]  /*0060*/  UISETP.NE.U32.AND UP0, UPT, UR4, URZ, UPT ;  /* 0x000000ff0400728c */ /* 0x008fc8000bf05070 */
[----:B------:R-:W-:Y:S01]  /*0070*/  UISETP.NE.AND.EX UP0, UPT, UR5, URZ, UPT, UP0 ;  /* 0x000000ff0500728c */ /* 0x000fe2000bf05300 */
[----:B--2---:R-:W-:-:S05]  /*0080*/  SHF.R.U32.HI R69, RZ, 0x5, R76 ;  /* 0x00000005ff457819 */ /* 0x004fca000001164c */
[----:B------:R-:W2:Y:S02]  /*0090*/  SHFL.IDX PT, R0, R69, RZ, 0x1f ;  /* 0x00001fff45007589 */ /* 0x000ea400000e0000 */
[----:B--2---:R-:W-:Y:S01]  /*00a0*/  R2UR UR8, R0 ;  /* 0x00000000000872ca */ /* 0x004fe200000e0000 */
[----:B-1--4-:R-:W-:-:S14]  /*00b0*/  BRA.U UP0, `(.L_x_0) ;  /* 0x00000001002c7547 */ /* 0x012fdc000b800000 */
[----:B------:R-:W1:Y:S02]  /*00c0*/  LDCU.64 UR6, c[0x0][0x888] ;  /* 0x00011100ff0677ac */ /* 0x000e640008000a00 */
[----:B-1----:R-:W-:-:S04]  /*00d0*/  UISETP.NE.U32.AND UP0, UPT, UR6, URZ, UPT ;  /* 0x000000ff0600728c */ /* 0x002fc8000bf05070 */
[----:B------:R-:W-:-:S09]  /*00e0*/  UISETP.NE.AND.EX UP0, UPT, UR7, URZ, UPT, UP0 ;  /* 0x000000ff0700728c */ /* 0x000fd2000bf05300 */
[----:B------:R-:W-:Y:S05]  /*00f0*/  BRA.U !UP0, `(.L_x_1) ;  /* 0x0000000108107547 */ /* 0x000fea000b800000 */
[----:B------:R-:W1:Y:S02]  /*0100*/  LDC.64 R2, c[0x0][0x888] ;  /* 0x00022200ff027b82 */ /* 0x000e640000000a00 */
[----:B-1----:R1:W5:Y:S01]  /*0110*/  LDG.E R35, desc[UR46][R2.64] ;  /* 0x0000002e02237981 */ /* 0x002362000c1e1900 */
[----:B------:R-:W-:Y:S01]  /*0120*/  HFMA2 R64, -RZ, RZ, 0, 5.9604644775390625e-08 ;  /* 0x00000001ff407431 */ /* 0x000fe200000001ff */
[----:B------:R-:W-:Y:S05]  /*0130*/  BRA `(.L_x_0) ;  /* 0x00000000000c7947 */ /* 0x000fea0003800000 */
.L_x_1:
[----:B------:R-:W1:Y:S01]  /*0140*/  LDCU UR6, c[0x0][0x880] ;  /* 0x00011000ff0677ac */ /* 0x000e620008000800 */
[----:B------:R-:W-:Y:S01]  /*0150*/  HFMA2 R64, -RZ, RZ, 0, 5.9604644775390625e-08 ;  /* 0x00000001ff407431 */ /* 0x000fe200000001ff */
[----:B-1----:R-:W-:-:S07]  /*0160*/  MOV R35, UR6 ;  /* 0x0000000600237c02 */ /* 0x002fce0008000f00 */
.L_x_0:
[----:B------:R-:W2:Y:S02]  /*0170*/  LDCU.64 UR6, c[0x0][0x8b0] ;  /* 0x00011600ff0677ac */ /* 0x000ea40008000a00 */
[----:B--2---:R-:W-:-:S04]  /*0180*/  UISETP.NE.U32.AND UP0, UPT, UR6, URZ, UPT ;  /* 0x000000ff0600728c */ /* 0x004fc8000bf05070 */
[----:B------:R-:W-:-:S09]  /*0190*/  UISETP.NE.AND.EX UP0, UPT, UR7, URZ, UPT, UP0 ;  /* 0x000000ff0700728c */ /* 0x000fd2000bf05300 */
[----:B------:R-:W-:Y:S05]  /*01a0*/  BRA.U UP0, `(.L_x_2) ;  /* 0x0000000100247547 */ /* 0x000fea000b800000 */
[----:B------:R-:W2:Y:S02]  /*01b0*/  LDCU.64 UR6, c[0x0][0x8a8] ;  /* 0x00011500ff0677ac */ /* 0x000ea40008000a00 */
[----:B--2---:R-:W-:-:S04]  /*01c0*/  UISETP.NE.U32.AND UP0, UPT, UR6, URZ, UPT ;  /* 0x000000ff0600728c */ /* 0x004fc8000bf05070 */
[----:B------:R-:W-:-:S09]  /*01d0*/  UISETP.NE.AND.EX UP0, UPT, UR7, URZ, UPT, UP0 ;  /* 0x000000ff0700728c */ /* 0x000fd2000bf05300 */
[----:B------:R-:W-:Y:S05]  /*01e0*/  BRA.U !UP0, `(.L_x_3) ;  /* 0x00000001080c7547 */ /* 0x000fea000b800000 */
[----:B-1----:R-:W1:Y:S02]  /*01f0*/  LDC.64 R2, c[0x0][0x8a8] ;  /* 0x00022a00ff027b82 */ /* 0x002e640000000a00 */
[----:B-1----:R2:W5:Y:S01]  /*0200*/  LDG.E R33, desc[UR46][R2.64] ;  /* 0x0000002e02217981 */ /* 0x002562000c1e1900 */
[----:B------:R-:W-:Y:S05]  /*0210*/  BRA `(.L_x_2) ;  /* 0x0000000000087947 */ /* 0x000fea0003800000 */
.L_x_3:
[----:B------:R-:W2:Y:S02]  /*0220*/  LDCU UR6, c[0x0][0x8a0] ;  /* 0x00011400ff0677ac */ /* 0x000ea40008000800 */
[----:B--2---:R-:W-:Y:S02]  /*0230*/  MOV R33, UR6 ;  /* 0x0000000600217c02 */ /* 0x004fe40008000f00 */
.L_x_2:
[----:B------:R-:W-:Y:S01]  /*0240*/  IMAD.U32 R0, RZ, RZ, UR8 ;  /* 0x00000008ff007e24 */ /* 0x000fe2000f8e00ff */
[----:B------:R-:W-:Y:S04]  /*0250*/  BSSY.RECONVERGENT B0, `(.L_x_4) ;  /* 0x000000c000007945 */ /* 0x000fe80003800200 */
[C---:B------:R-:W-:Y:S02]  /*0260*/  ISETP.NE.OR P1, PT, R0.reuse, 0x1, !P5 ;  /* 0x000000010000780c */ /* 0x040fe40006f25670 */
[----:B------:R-:W-:-:S11]  /*0270*/  ISETP.NE.OR P0, PT, R0, 0x3, !P5 ;  /* 0x000000030000780c */ /* 0x000fd60006f05670 */
[----:B------:R-:W-:Y:S05]  /*0280*/  @P1 BRA `(.L_x_5) ;  /* 0x0000000000201947 */ /* 0x000fea0003800000 */
[----:B------:R-:W3:Y:S02]  /*0290*/  LDCU.64 UR6, c[0x0][0x348] ;  /* 0x00006900ff0677ac */ /* 0x000ee40008000a00 */
[----:B---3--:R-:W-:Y:S02]  /*02a0*/  UIADD3 UR10, UP1, UPT, UR6, 0x80, URZ ;  /* 0x00000080060a7890 */ /* 0x008fe4000ff3e0ff */
[----:B------:R-:W-:Y:S02]  /*02b0*/  UIADD3 UR6, UP0, UPT, UR6, 0x180, URZ ;  /* 0x0000018006067890 */ /* 0x000fe4000ff1e0ff */
[----:B------:R-:W-:Y:S02]  /*02c0*/  UIADD3.X UR11, UPT, UPT, URZ, UR7, URZ, UP1, !UPT ;  /* 0x00000007ff0b7290 */ /* 0x000fe40008ffe4ff */
[----:B------:R-:W-:-:S07]  /*02d0*/  UIADD3.X UR7, UPT, UPT, URZ, UR7, URZ, UP0, !UPT ;  /* 0x00000007ff077290 */ /* 0x000fce00087fe4ff */
[----:B------:R3:W-:Y:S02]  /*02e0*/  UTMACCTL.PF [UR10] ;  /* 0x000000000a0079b9 */ /* 0x0007e40008040000 */
[----:B------:R3:W-:Y:S02]  /*02f0*/  UTMACCTL.PF [UR6] ;  /* 0x00000000060079b9 */ /* 0x0007e40008040000 */
[----:B---3--:R-:W-:Y:S01]  /*0300*/  NOP ;  /* 0x0000000000007918 */ /* 0x008fe20000000000 */
.L_x_5:
[----:B------:R-:W-:Y:S05]  /*0310*/  BSYNC.RECONVERGENT B0 ;  /* 0x0000000000007941 */ /* 0x000fea0003800200 */
.L_x_4:
[----:B------:R-:W-:Y:S04]  /*0320*/  BSSY.RECONVERGENT B0, `(.L_x_6) ;  /* 0x000000a000007945 */ /* 0x000fe80003800200 */
        /* <DEDUP_REMOVED lines=9> */
.L_x_7:
[----:B------:R-:W-:Y:S05]  /*03c0*/  BSYNC.RECONVERGENT B0 ;  /* 0x0000000000007941 */ /* 0x000fea0003800200 */
.L_x_6:
[----:B------:R-:W3:Y:S01]  /*03d0*/  LDCU.64 UR6, c[0x0][0x888] ;  /* 0x00011100ff0677ac */ /* 0x000ee20008000a00 */
[----:B------:R-:W-:Y:S02]  /*03e0*/  UISETP.EQ.U32.AND UP1, UPT, UR4, URZ, UPT ;  /* 0x000000ff0400728c */ /* 0x000fe4000bf22070 */
[----:B------:R-:W-:Y:S02]  /*03f0*/  UPLOP3.LUT UP2, UPT, UPT, UPT, UPT, 0x80, 0x8 ;  /* 0x000000000008789c */ /* 0x000fe40003f4f070 */
[----:B---3--:R-:W-:-:S04]  /*0400*/  UISETP.NE.U32.AND UP0, UPT, UR6, URZ, UPT ;  /* 0x000000ff0600728c */ /* 0x008fc8000bf05070 */
[----:B------:R-:W-:-:S04]  /*0410*/  UISETP.NE.AND.EX UP0, UPT, UR7, URZ, UPT, UP0 ;  /* 0x000000ff0700728c */ /* 0x000fc8000bf05300 */
[----:B------:R-:W-:-:S04]  /*0420*/  UISETP.EQ.OR.EX UP3, UPT, UR5, URZ, !UP0, UP1 ;  /* 0x000000ff0500728c */ /* 0x000fc8000c762710 */
[----:B------:R-:W-:-:S05]  /*0430*/  UP2UR UR50, UPR, URZ, 0x8 ;  /* 0x00000008ff327883 */ /* 0x000fca0008000000 */
[----:B------:R-:W-:Y:S07]  /*0440*/  BRA.U !UP3, `(.L_x_8) ;  /* 0x000000010b207547 */ /* 0x000fee000b800000 */
[----:B------:R-:W-:Y:S01]  /*0450*/  UISETP.NE.U32.AND UP2, UPT, UR4, URZ, UPT ;  /* 0x000000ff0400728c */ /* 0x000fe2000bf45070 */
[----:B-----5:R-:W-:Y:S01]  /*0460*/  FSETP.NEU.AND P0, PT, R35, RZ, PT ;  /* 0x000000ff2300720b */ /* 0x020fe20003f0d000 */
[----:B------:R-:W-:Y:S02]  /*0470*/  USEL UR4, URZ, 0xffffffff, UP0 ;  /* 0xffffffffff047887 */ /* 0x000fe40008000000 */
[----:B------:R-:W-:-:S10]  /*0480*/  UISETP.NE.AND.EX UP2, UPT, UR5, URZ, UPT, UP2 ;  /* 0x000000ff0500728c */ /* 0x000fd4000bf45320 */
[----:B------:R-:W-:Y:S01]  /*0490*/  VOTEU.ANY UP1, P0 ;  /* 0x0000000000ff7886 */ /* 0x000fe20000020100 */
[----:B------:R-:W-:-:S04]  /*04a0*/  @!UP2 USEL UR4, URZ, 0xffffffff, UP1 ;  /* 0xffffffffff04a887 */ /* 0x000fc80008800000 */
[----:B------:R-:W-:-:S04]  /*04b0*/  ULOP3.LUT UR4, UR4, 0x1, URZ, 0xc0, !UPT ;  /* 0x0000000104047892 */ /* 0x000fc8000f8ec0ff */
[----:B------:R-:W-:-:S11]  /*04c0*/  UISETP.NE.U32.AND UP2, UPT, UR4, 0x1, UPT ;  /* 0x000000010400788c */ /* 0x000fd6000bf45070 */
.L_x_8:
[----:B-12---:R-:W1:Y:S01]  /*04d0*/  SHFL.IDX PT, R2, R69, RZ, 0x1f ;  /* 0x00001fff45027589 */ /* 0x006e6200000e0000 */
[----:B------:R-:W-:-:S04]  /*04e0*/  UISETP.NE.AND UP1, UPT, UR8, 0x2, UPT ;  /* 0x000000020800788c */ /* 0x000fc8000bf25270 */
[----:B------:R-:W-:Y:S01]  /*04f0*/  USEL UR6, URZ, 0x1, UP1 ;  /* 0x00000001ff067887 */ /* 0x000fe20008800000 */
[----:B-1----:R-:W-:-:S13]  /*0500*/  ISETP.NE.AND P0, PT, R2, RZ, PT ;  /* 0x000000ff0200720c */ /* 0x002fda0003f05270 */
[----:B------:R-:W-:Y:S05]  /*0510*/  @P0 BRA `(.L_x_9) ;  /* 0x0000000000380947 */ /* 0x000fea0003800000 */
[----:B------:R-:W1:Y:S01]  /*0520*/  S2UR UR5, SR_CgaCtaId ;  /* 0x00000000000579c3 */ /* 0x000e620000008800 */
[----:B------:R-:W-:Y:S01]  /*0530*/  UMOV UR7, 0x400 ;  /* 0x0000040000077882 */ /* 0x000fe20000000000 */
[----:B------:R-:W-:Y:S01]  /*0540*/  UMOV UR4, 0x1 ;  /* 0x0000000100047882 */ /* 0x000fe20000000000 */
[----:B------:R-:W-:Y:S01]  /*0550*/  ELECT P0, URZ, PT ;  /* 0x0000000000ff782f */ /* 0x000fe20003800000 */
[----:B------:R-:W-:-:S04]  /*0560*/  UIADD3 UR10, UPT, UPT, -UR4, 0x100000, URZ ;  /* 0x00100000040a7890 */ /* 0x000fc8000fffe1ff */
[----:B------:R-:W-:Y:S02]  /*0570*/  USHF.L.U32 UR11, UR10, 0xb, URZ ;  /* 0x0000000b0a0b7899 */ /* 0x000fe400080006ff */
[----:B------:R-:W-:Y:S02]  /*0580*/  USHF.L.U32 UR10, UR10, 0x1, URZ ;  /* 0x000000010a0a7899 */ /* 0x000fe400080006ff */
[----:B-1----:R-:W-:Y:S01]  /*0590*/  ULEA UR5, UR5, UR7, 0x18 ;  /* 0x0000000705057291 */ /* 0x002fe2000f8ec0ff */
[----:B------:R-:W1:Y:S11]  /*05a0*/  FENCE.VIEW.ASYNC.S ;  /* 0x00000000000073c6 */ /* 0x000e760000000000 */
[----:B-1----:R1:W2:Y:S01]  /*05b0*/  SYNCS.EXCH.64 URZ, [UR5], UR10 ;  /* 0x0000000a05ff75b2 */ /* 0x0022a20008000100 */
[----:B------:R1:W3:Y:S01]  /*05c0*/  SYNCS.EXCH.64 URZ, [UR5+0x10], UR10 ;  /* 0x0000100a05ff75b2 */ /* 0x0002e20008000100 */
[----:B------:R1:W4:Y:S01]  /*05d0*/  SYNCS.EXCH.64 URZ, [UR5+0x8], UR10 ;  /* 0x0000080a05ff75b2 */ /* 0x0003220008000100 */
[----:B------:R1:W1:Y:S01]  /*05e0*/  SYNCS.EXCH.64 URZ, [UR5+0x18], UR10 ;  /* 0x0000180a05ff75b2 */ /* 0x0002620008000100 */
[----:B------:R-:W-:Y:S01]  /*05f0*/  NOP ;  /* 0x0000000000007918 */ /* 0x000fe20000000000 */
.L_x_9:
[----:B------:R-:W2:Y:S01]  /*0600*/  SHFL.IDX PT, R2, R69, RZ, 0x1f ;  /* 0x00001fff45027589 */ /* 0x000ea200000e0000 */
[----:B------:R-:W-:Y:S01]  /*0610*/  NOP ;  /* 0x0000000000007918 */ /* 0x000fe20000000000 */
[----:B--2---:R-:W-:-:S13]  /*0620*/  ISETP.NE.AND P0, PT, R2, 0x1, PT ;  /* 0x000000010200780c */ /* 0x004fda0003f05270 */
[----:B------:R-:W-:Y:S05]  /*0630*/  @P0 BRA `(.L_x_10) ;  /* 0x0000000000580947 */ /* 0x000fea0003800000 */
[----:B------:R-:W2:Y:S01]  /*0640*/  S2UR UR7, SR_CgaCtaId ;  /* 0x00000000000779c3 */ /* 0x000ea20000008800 */
[----:B------:R-:W-:Y:S01]  /*0650*/  UMOV UR9, 0x400 ;  /* 0x0000040000097882 */ /* 0x000fe20000000000 */
[----:B-1----:R-:W-:Y:S01]  /*0660*/  UMOV UR5, 0x20 ;  /* 0x0000002000057882 */ /* 0x002fe20000000000 */
[----:B------:R-:W-:Y:S01]  /*0670*/  UMOV UR4, 0x80 ;  /* 0x0000008000047882 */ /* 0x000fe20000000000 */
[----:B------:R-:W-:-:S04]  /*0680*/  UIADD3 UR10, UPT, UPT, -UR5, 0x100000, URZ ;  /* 0x00100000050a7890 */ /* 0x000fc8000fffe1ff */
[----:B------:R-:W-:Y:S02]  /*0690*/  USHF.L.U32 UR11, UR10, 0xb, URZ ;  /* 0x0000000b0a0b7899 */ /* 0x000fe400080006ff */
[----:B------:R-:W-:Y:S02]  /*06a0*/  USHF.L.U32 UR10, UR10, 0x1, URZ ;  /* 0x000000010a0a7899 */ /* 0x000fe400080006ff */
[----:B------:R-:W-:-:S04]  /*06b0*/  UIADD3 UR4, UPT, UPT, -UR4, 0x100000, URZ ;  /* 0x0010000004047890 */ /* 0x000fc8000fffe1ff */
[----:B------:R-:W-:Y:S02]  /*06c0*/  USHF.L.U32 UR5, UR4, 0xb, URZ ;  /* 0x0000000b04057899 */ /* 0x000fe400080006ff */
[----:B------:R-:W-:Y:S01]  /*06d0*/  USHF.L.U32 UR4, UR4, 0x1, URZ ;  /* 0x0000000104047899 */ /* 0x000fe200080006ff */
[----:B------:R-:W-:Y:S01]  /*06e0*/  ELECT P0, URZ, PT ;  /* 0x0000000000ff782f */ /* 0x000fe20003800000 */
[----:B--2---:R-:W-:Y:S01]  /*06f0*/  ULEA UR7, UR7, UR9, 0x18 ;  /* 0x0000000907077291 */ /* 0x004fe2000f8ec0ff */
[----:B------:R-:W1:Y:S11]  /*0700*/  FENCE.VIEW.ASYNC.S ;  /* 0x00000000000073c6 */ /* 0x000e760000000000 */
[----:B-1----:R2:W1:Y:S01]  /*0710*/  SYNCS.EXCH.64 URZ, [UR7+0x20], UR10 ;  /* 0x0000200a07ff75b2 */ /* 0x0024620008000100 */
[----:B------:R2:W1:Y:S01]  /*0720*/  SYNCS.EXCH.64 URZ, [UR7+0x40], UR4 ;  /* 0x0000400407ff75b2 */ /* 0x0004620008000100 */
[----:B------:R2:W1:Y:S01]  /*0730*/  SYNCS.EXCH.64 URZ, [UR7+0x28], UR10 ;  /* 0x0000280a07ff75b2 */ /* 0x0004620008000100 */
[----:B------:R2:W1:Y:S01]  /*0740*/  SYNCS.EXCH.64 URZ, [UR7+0x48], UR4 ;  /* 0x0000480407ff75b2 */ /* 0x0004620008000100 */
[----:B------:R2:W1:Y:S01]  /*0750*/  SYNCS.EXCH.64 URZ, [UR7+0x30], UR10 ;  /* 0x0000300a07ff75b2 */ /* 0x0004620008000100 */
[----:B------:R2:W1:Y:S01]  /*0760*/  SYNCS.EXCH.64 URZ, [UR7+0x50], UR4 ;  /* 0x0000500407ff75b2 */ /* 0x0004620008000100 */
[----:B------:R2:W1:Y:S01]  /*0770*/  SYNCS.EXCH.64 URZ, [UR7+0x38], UR10 ;  /* 0x0000380a07ff75b2 */ /* 0x0004620008000100 */
[----:B------:R2:W1:Y:S02]  /*0780*/  SYNCS.EXCH.64 URZ, [UR7+0x58], UR4 ;  /* 0x0000580407ff75b2 */ /* 0x0004640008000100 */
[----:B--2---:R-:W-:Y:S01]  /*0790*/  NOP ;  /* 0x0000000000007918 */ /* 0x004fe20000000000 */
.L_x_10:
[----:B------:R-:W2:Y:S01]  /*07a0*/  SHFL.IDX PT, R2, R69, RZ, 0x1f ;  /* 0x00001fff45027589 */ /* 0x000ea200000e0000 */
[----:B------:R-:W-:Y:S01]  /*07b0*/  NOP ;  /* 0x0000000000007918 */ /* 0x000fe20000000000 */
[----:B--2---:R-:W-:-:S13]  /*07c0*/  ISETP.NE.AND P0, PT, R2, 0x3, PT ;  /* 0x000000030200780c */ /* 0x004fda0003f05270 */
[----:B------:R-:W-:Y:S05]  /*07d0*/  @P0 BRA `(.L_x_11) ;  /* 0x0000000000300947 */ /* 0x000fea0003800000 */
[----:B-1----:R-:W1:Y:S01]  /*07e0*/  S2UR UR5, SR_CgaCtaId ;  /* 0x00000000000579c3 */ /* 0x002e620000008800 */
        /* <DEDUP_REMOVED lines=8> */
[----:B-1----:R2:W1:Y:S01]  /*0870*/  SYNCS.EXCH.64 URZ, [UR5+0x60], UR10 ;  /* 0x0000600a05ff75b2 */ /* 0x0024620008000100 */
[----:B------:R2:W1:Y:S02]  /*0880*/  SYNCS.EXCH.64 URZ, [UR5+0x68], UR10 ;  /* 0x0000680a05ff75b2 */ /* 0x0004640008000100 */
[----:B--2---:R-:W-:Y:S01]  /*0890*/  NOP ;  /* 0x0000000000007918 */ /* 0x004fe20000000000 */
.L_x_11:
[----:B------:R-:W2:Y:S01]  /*08a0*/  SHFL.IDX PT, R2, R69, RZ, 0x1f ;  /* 0x00001fff45027589 */ /* 0x000ea200000e0000 */
[----:B------:R-:W-:Y:S01]  /*08b0*/  NOP ;  /* 0x0000000000007918 */ /* 0x000fe20000000000 */
[----:B--2---:R-:W-:-:S13]  /*08c0*/  ISETP.NE.AND P0, PT, R2, 0x4, PT ;  /* 0x000000040200780c */ /* 0x004fda0003f05270 */
[----:B------:R-:W-:Y:S05]  /*08d0*/  @P0 BRA `(.L_x_12) ;  /* 0x00000000004c0947 */ /* 0x000fea0003800000 */
[----:B-1----:R-:W1:Y:S01]  /*08e0*/  S2UR UR5, SR_CgaCtaId ;  /* 0x00000000000579c3 */ /* 0x002e620000008800 */
[----:B------:R-:W-:Y:S01]  /*08f0*/  UMOV UR9, 0x100 ;  /* 0x0000010000097882 */ /* 0x000fe20000000000 */
[----:B------:R-:W-:Y:S01]  /*0900*/  UMOV UR7, 0x400 ;  /* 0x0000040000077882 */ /* 0x000fe20000000000 */
[----:B------:R-:W-:Y:S01]  /*0910*/  USEL UR9, UR9, 0xe0, UP2 ;  /* 0x000000e009097887 */ /* 0x000fe20009000000 */
[----:B------:R-:W-:Y:S01]  /*0920*/  UMOV UR4, 0x1 ;  /* 0x0000000100047882 */ /* 0x000fe20000000000 */
[----:B------:R-:W-:Y:S01]  /*0930*/  ELECT P0, URZ, PT ;  /* 0x0000000000ff782f */ /* 0x000fe20003800000 */
[----:B------:R-:W-:-:S04]  /*0940*/  UIADD3 UR10, UPT, UPT, -UR4, 0x100000, URZ ;  /* 0x00100000040a7890 */ /* 0x000fc8000fffe1ff */
[----:B------:R-:W-:Y:S02]  /*0950*/  USHF.L.U32 UR11, UR10, 0xb, URZ ;  /* 0x0000000b0a0b7899 */ /* 0x000fe400080006ff */
[----:B------:R-:W-:Y:S02]  /*0960*/  USHF.L.U32 UR10, UR10, 0x1, URZ ;  /* 0x000000010a0a7899 */ /* 0x000fe400080006ff */
[----:B------:R-:W-:-:S04]  /*0970*/  UIADD3 UR12, UPT, UPT, -UR9, 0x100000, URZ ;  /* 0x00100000090c7890 */ /* 0x000fc8000fffe1ff */
[----:B------:R-:W-:Y:S02]  /*0980*/  USHF.L.U32 UR13, UR12, 0xb, URZ ;  /* 0x0000000b0c0d7899 */ /* 0x000fe400080006ff */
[----:B------:R-:W-:Y:S02]  /*0990*/  USHF.L.U32 UR12, UR12, 0x1, URZ ;  /* 0x000000010c0c7899 */ /* 0x000fe400080006ff */
[----:B-1----:R-:W-:Y:S01]  /*09a0*/  ULEA UR5, UR5, UR7, 0x18 ;  /* 0x0000000705057291 */ /* 0x002fe2000f8ec0ff */
[----:B------:R-:W1:Y:S11]  /*09b0*/  FENCE.VIEW.ASYNC.S ;  /* 0x00000000000073c6 */ /* 0x000e760000000000 */
[----:B-1----:R2:W1:Y:S01]  /*09c0*/  SYNCS.EXCH.64 URZ, [UR5+0x70], UR10 ;  /* 0x0000700a05ff75b2 */ /* 0x0024620008000100 */
[----:B------:R2:W1:Y:S01]  /*09d0*/  SYNCS.EXCH.64 URZ, [UR5+0x80], UR12 ;  /* 0x0000800c05ff75b2 */ /* 0x0004620008000100 */
[----:B------:R2:W1:Y:S01]  /*09e0*/  SYNCS.EXCH.64 URZ, [UR5+0x78], UR10 ;  /* 0x0000780a05ff75b2 */ /* 0x0004620008000100 */
[----:B------:R2:W1:Y:S02]  /*09f0*/  SYNCS.EXCH.64 URZ, [UR5+0x88], UR12 ;  /* 0x0000880c05ff75b2 */ /* 0x0004640008000100 */
[----:B--2---:R-:W-:Y:S01]  /*0a00*/  NOP ;  /* 0x0000000000007918 */ /* 0x004fe20000000000 */
.L_x_12:
        /* <DEDUP_REMOVED lines=26> */
.L_x_13:
        /* <DEDUP_REMOVED lines=18> */
.L_x_14:
[----:B-1----:R-:W1:Y:S01]  /*0cd0*/  S2UR UR5, SR_CTAID.X ;  /* 0x00000000000579c3 */ /* 0x002e620000002500 */
[----:B------:R-:W-:-:S05]  /*0ce0*/  CS2R.32 R63, SR_CgaSize ;  /* 0x00000000003f7805 */ /* 0x000fca0000008a00 */
[----:B------:R-:W-:-:S05]  /*0cf0*/  IMAD R63, R63, -0xa0, RZ ;  /* 0xffffff603f3f7824 */ /* 0x000fca00078e02ff */
[----:B------:R-:W-:-:S14]  /*0d00*/  R2UR UR9, R63 ;  /* 0x000000003f0972ca */ /* 0x000fdc00000e0000 */
[----:B------:R-:W2:Y:S01]  /*0d10*/  LDCU UR9, c[0x0][UR9+0x2b0] ;  /* 0x00005600090977ac */ /* 0x000ea20008000800 */
[----:B------:R-:W-:Y:S01]  /*0d20*/  NOP ;  /* 0x0000000000007918 */ /* 0x000fe20000000000 */
[----:B------:R-:W-:-:S05]  /*0d30*/  CS2R.32 R63, SR_CgaSize ;  /* 0x00000000003f7805 */ /* 0x000fca0000008a00 */
[----:B------:R-:W-:-:S05]  /*0d40*/  IMAD R63, R63, -0xa0, RZ ;  /* 0xffffff603f3f7824 */ /* 0x000fca00078e02ff */
[----:B------:R-:W-:-:S14]  /*0d50*/  R2UR UR7, R63 ;  /* 0x000000003f0772ca */ /* 0x000fdc00000e0000 */
[----:B------:R-:W3:Y:S01]  /*0d60*/  LDCU UR7, c[0x0][UR7+0x2b4] ;  /* 0x00005680070777ac */ /* 0x000ee20008000800 */
[----:B------:R-:W4:Y:S08]  /*0d70*/  S2UR UR4, SR_CTAID.Y ;  /* 0x00000000000479c3 */ /* 0x000f300000002600 */
[----:B------:R-:W3:Y:S01]  /*0d80*/  LDC R10, c[0x0][0xb24] ;  /* 0x0002c900ff0a7b82 */ /* 0x000ee20000000800 */
[----:B-1----:R-:W-:-:S02]  /*0d90*/  I2FP.F32.U32 R63, UR5 ;  /* 0x00000005003f7c45 */ /* 0x002fc40008201000 */
[----:B------:R-:W-:-:S05]  /*0da0*/  CS2R.32 R3, SR_CgaSize ;  /* 0x0000000000037805 */ /* 0x000fca0000008a00 */
[----:B------:R-:W-:-:S06]  /*0db0*/  IMAD R3, R3, -0xa0, RZ ;  /* 0xffffff6003037824 */ /* 0x000fcc00078e02ff */
[----:B------:R-:W1:Y:S01]  /*0dc0*/  LDC R3, c[0x0][R3+0x2a0] ;  /* 0x0000a80003037b82 */ /* 0x000e620000000800 */
[----:B------:R-:W-:Y:S01]  /*0dd0*/  MOV R15, UR5 ;  /* 0x00000005000f7c02 */ /* 0x000fe20008000f00 */
[----:B--2---:R-:W-:Y:S01]  /*0de0*/  FMUL R63, R63, UR9 ;  /* 0x000000093f3f7c20 */ /* 0x004fe20008400000 */
[----:B----4-:R-:W-:Y:S02]  /*0df0*/  I2FP.F32.U32 R62, UR4 ;  /* 0x00000004003e7c45 */ /* 0x010fe40008201000 */
[----:B------:R-:W-:-:S05]  /*0e00*/  CS2R.32 R2, SR_CgaSize ;  /* 0x0000000000027805 */ /* 0x000fca0000008a00 */
[----:B------:R-:W-:-:S06]  /*0e10*/  IMAD R2, R2, -0xa0, RZ ;  /* 0xffffff6002027824 */ /* 0x000fcc00078e02ff */
[----:B------:R-:W2:Y:S01]  /*0e20*/  LDC R2, c[0x0][R2+0x2a4] ;  /* 0x0000a90002027b82 */ /* 0x000ea20000000800 */
[----:B------:R-:W-:Y:S01]  /*0e30*/  MOV R14, UR4 ;  /* 0x00000004000e7c02 */ /* 0x000fe20008000f00 */
[----:B------:R-:W4:Y:S01]  /*0e40*/  F2I.U32.TRUNC.NTZ R63, R63 ;  /* 0x0000003f003f7305 */ /* 0x000f22000020f000 */
[----:B---3--:R-:W-:-:S05]  /*0e50*/  FMUL R62, R62, UR7 ;  /* 0x000000073e3e7c20 */ /* 0x008fca0008400000 */
[----:B------:R-:W-:Y:S01]  /*0e60*/  BAR.SYNC.DEFER_BLOCKING 0x0 ;  /* 0x0000000000007b1d */ /* 0x000fe20000010000 */
[----:B------:R-:W-:-:S05]  /*0e70*/  ISETP.GE.AND P0, PT, R10, 0x1, PT ;  /* 0x000000010a00780c */ /* 0x000fca0003f06270 */
[----:B------:R-:W3:Y:S02]  /*0e80*/  F2I.U32.TRUNC.NTZ R62, R62 ;  /* 0x0000003e003e7305 */ /* 0x000ee4000020f000 */
[----:B------:R-:W2:Y:S01]  /*0e90*/  S2UR UR36, SR_CTAID.Z ;  /* 0x00000000002479c3 */ /* 0x000ea20000002700 */
[----:B----4-:R-:W-:-:S05]  /*0ea0*/  IADD3 R63, PT, PT, -R63, RZ, RZ ;  /* 0x000000ff3f3f7210 */ /* 0x010fca0007ffe1ff */
[----:B-1----:R-:W-:Y:S01]  /*0eb0*/  IMAD R63, R3, R63, UR5 ;  /* 0x00000005033f7e24 */ /* 0x002fe2000f8e023f */
[----:B---3--:R-:W-:-:S05]  /*0ec0*/  IADD3 R62, PT, PT, -R62, RZ, RZ ;  /* 0x000000ff3e3e7210 */ /* 0x008fca0007ffe1ff */
[----:B--2---:R-:W-:Y:S01]  /*0ed0*/  IMAD R62, R2, R62, UR4 ;  /* 0x00000004023e7e24 */ /* 0x004fe2000f8e023e */
[----:B------:R-:W-:Y:S06]  /*0ee0*/  @!P0 BRA `(.L_x_15) ;  /* 0x0000000000b88947 */ /* 0x000fec0003800000 */
[----:B------:R-:W1:Y:S01]  /*0ef0*/  LDC.64 R4, c[0x0][0xb18] ;  /* 0x0002c600ff047b82 */ /* 0x000e620000000a00 */
[----:B------:R-:W-:-:S07]  /*0f00*/  ISETP.NE.AND P0, PT, R10, 0x1, PT ;  /* 0x000000010a00780c */ /* 0x000fce0003f05270 */
[----:B------:R-:W2:Y:S08]  /*0f10*/  LDC R9, c[0x0][0xb0c] ;  /* 0x0002c300ff097b82 */ /* 0x000eb00000000800 */
[----:B------:R-:W3:Y:S08]  /*0f20*/  LDC R12, c[0x0][0x370] ;  /* 0x0000dc00ff0c7b82 */ /* 0x000ef00000000800 */
[----:B------:R-:W4:Y:S01]  /*0f30*/  LDC R11, c[0x0][0x374] ;  /* 0x0000dd00ff0b7b82 */ /* 0x000f220000000800 */
[----:B-1----:R-:W-:-:S07]  /*0f40*/  ISETP.NE.AND P1, PT, R4, 0x1, PT ;  /* 0x000000010400780c */ /* 0x002fce0003f25270 */
[----:B------:R-:W3:Y:S01]  /*0f50*/  LDC.64 R6, c[0x0][0xb10] ;  /* 0x0002c400ff067b82 */ /* 0x000ee20000000a00 */
[----:B--2---:R-:W-:-:S07]  /*0f60*/  ISETP.NE.AND P2, PT, R9, 0x1, PT ;  /* 0x000000010900780c */ /* 0x004fce0003f45270 */
[----:B------:R-:W1:Y:S08]  /*0f70*/  LDC R8, c[0x0][0xb20] ;  /* 0x0002c800ff087b82 */ /* 0x000e700000000800 */
[----:B------:R-:W2:Y:S01]  /*0f80*/  LDC.64 R2, c[0x0][0xb28] ;  /* 0x0002ca00ff027b82 */ /* 0x000ea20000000a00 */
[----:B----4-:R-:W-:-:S04]  /*0f90*/  IMAD.HI.U32 R13, R11, R5, RZ ;  /* 0x000000050b0d7227 */ /* 0x010fc800078e00ff */
[----:B------:R-:W-:-:S04]  /*0fa0*/  IMAD.HI.U32 R5, R14, R5, RZ ;  /* 0x000000050e057227 */ /* 0x000fc800078e00ff */
[----:B---3--:R-:W-:-:S05]  /*0fb0*/  IMAD.HI.U32 R16, R12, R6, RZ ;  /* 0x000000060c107227 */ /* 0x008fca00078e00ff */
[-C--:B------:R-:W-:Y:S01]  /*0fc0*/  @P2 SHF.R.U32.HI R12, RZ, R7.reuse, R16 ;  /* 0x00000007ff0c2219 */ /* 0x080fe20000011610 */
[----:B------:R-:W-:Y:S01]  /*0fd0*/  IMAD.HI.U32 R16, R15, R6, RZ ;  /* 0x000000060f107227 */ /* 0x000fe200078e00ff */
[-C--:B-1----:R-:W-:Y:S02]  /*0fe0*/  @P1 SHF.R.U32.HI R11, RZ, R8.reuse, R13 ;  /* 0x00000008ff0b1219 */ /* 0x082fe4000001160d */
[----:B------:R-:W-:Y:S02]  /*0ff0*/  SHF.R.U32.HI R5, RZ, R8, R5 ;  /* 0x00000008ff057219 */ /* 0x000fe40000011605 */
[----:B------:R-:W-:Y:S02]  /*1000*/  SHF.R.U32.HI R16, RZ, R7, R16 ;  /* 0x00000007ff107219 */ /* 0x000fe40000011610 */
[----:B------:R-:W-:Y:S01]  /*1010*/  SEL R5, R14, R5, !P1 ;  /* 0x000000050e057207 */ /* 0x000fe20004800000 */
[----:B--2---:R-:W-:Y:S01]  /*1020*/  IMAD.HI.U32 R13, R11, R2, RZ ;  /* 0x000000020b0d7227 */ /* 0x004fe200078e00ff */
[----:B------:R-:W-:-:S03]  /*1030*/  SEL R16, R15, R16, !P2 ;  /* 0x000000100f107207 */ /* 0x000fc60005000000 */
[----:B------:R-:W-:Y:S01]  /*1040*/  IMAD.HI.U32 R6, R12, R2, RZ ;  /* 0x000000020c067227 */ /* 0x000fe200078e00ff */
[----:B------:R-:W-:-:S04]  /*1050*/  @P0 SHF.R.U32.HI R11, RZ, R3, R13 ;  /* 0x00000003ff0b0219 */ /* 0x000fc8000001160d */
[----:B------:R-:W-:Y:S01]  /*1060*/  @P0 SHF.R.U32.HI R12, RZ, R3, R6 ;  /* 0x00000003ff0c0219 */ /* 0x000fe20000011606 */
[----:B------:R-:W-:-:S04]  /*1070*/  IMAD R11, R11, R10, RZ ;  /* 0x0000000a0b0b7224 */ /* 0x000fc800078e02ff */
[----:B------:R-:W-:Y:S01]  /*1080*/  IMAD R6, R12, R10, RZ ;  /* 0x0000000a0c067224 */ /* 0x000fe200078e02ff */
[----:B------:R-:W-:-:S04]  /*1090*/  ISETP.GE.AND P1, PT, R5, R11, PT ;  /* 0x0000000b0500720c */ /* 0x000fc80003f26270 */
[----:B------:R-:W-:Y:S01]  /*10a0*/  ISETP.GE.OR P1, PT, R16, R6, P1 ;  /* 0x000000061000720c */ /* 0x000fe20000f26670 */
[----:B------:R-:W-:-:S05]  /*10b0*/  IMAD.HI.U32 R6, R5, R2, RZ ;  /* 0x0000000205067227 */ /* 0x000fca00078e00ff */
[----:B------:R-:W-:-:S04]  /*10c0*/  SHF.R.U32.HI R6, RZ, R3, R6 ;  /* 0x00000003ff067219 */ /* 0x000fc80000011606 */
[----:B------:R-:W-:-:S03]  /*10d0*/  SEL R6, R5, R6, !P0 ;  /* 0x0000000605067207 */ /* 0x000fc60004000000 */
[----:B------:R-:W-:Y:S01]  /*10e0*/  @!P1 IMAD.HI.U32 R7, R16, R2, RZ ;  /* 0x0000000210079227 */ /* 0x000fe200078e00ff */
[----:B------:R-:W-:-:S04]  /*10f0*/  IADD3 R2, PT, PT, -R6, RZ, RZ ;  /* 0x000000ff06027210 */ /* 0x000fc80007ffe1ff */
[----:B------:R-:W-:Y:S01]  /*1100*/  @!P1 SHF.R.U32.HI R3, RZ, R3, R7 ;  /* 0x00000003ff039219 */ /* 0x000fe20000011607 */
[----:B------:R-:W-:Y:S01]  /*1110*/  IMAD R2, R10, R2, R5 ;  /* 0x000000020a027224 */ /* 0x000fe200078e0205 */
[----:B------:R-:W-:Y:S02]  /*1120*/  IADD3 R7, PT, PT, -R5, RZ, RZ ;  /* 0x000000ff05077210 */ /* 0x000fe40007ffe1ff */
[----:B------:R-:W-:-:S03]  /*1130*/  @!P1 SEL R3, R16, R3, !P0 ;  /* 0x0000000310039207 */ /* 0x000fc60004000000 */
[----:B------:R-:W-:Y:S02]  /*1140*/  IMAD R7, R4, R7, R14 ;  /* 0x0000000704077224 */ /* 0x000fe400078e020e */
[--C-:B------:R-:W-:Y:S02]  /*1150*/  @!P1 IMAD.IADD R6, R6, 0x1, -R3.reuse ;  /* 0x0000000106069824 */ /* 0x100fe400078e0a03 */
[----:B------:R-:W-:Y:S01]  /*1160*/  @!P1 IMAD R3, R2, R12, R3 ;  /* 0x0000000c02039224 */ /* 0x000fe200078e0203 */
[----:B------:R-:W-:Y:S01]  /*1170*/  IADD3 R2, PT, PT, -R16, RZ, RZ ;  /* 0x000000ff10027210 */ /* 0x000fe20007ffe1ff */
[----:B------:R-:W-:Y:S02]  /*1180*/  @!P1 IMAD R5, R6, R10, R16 ;  /* 0x0000000a06059224 */ /* 0x000fe400078e0210 */
[----:B------:R-:W-:Y:S02]  /*1190*/  @!P1 IMAD.MOV.U32 R16, RZ, RZ, R3 ;  /* 0x000000ffff109224 */ /* 0x000fe400078e0003 */
[----:B------:R-:W-:-:S02]  /*11a0*/  IMAD R2, R9, R2, R15 ;  /* 0x0000000209027224 */ /* 0x000fc400078e020f */
[----:B------:R-:W-:Y:S02]  /*11b0*/  IMAD R14, R5, R4, R7 ;  /* 0x00000004050e7224 */ /* 0x000fe400078e0207 */
[----:B------:R-:W-:Y:S02]  /*11c0*/  IMAD R15, R16, R9, R2 ;  /* 0x00000009100f7224 */ /* 0x000fe400078e0202 */
.L_x_15:
[----:B------:R-:W1:Y:S01]  /*11d0*/  LDCU UR4, c[0x0][0xb30] ;  /* 0x00016600ff0477ac */ /* 0x000e620008000800 */
[----:B------:R-:W2:Y:S08]  /*11e0*/  S2UR UR37, SR_CgaCtaId ;  /* 0x00000000002579c3 */ /* 0x000eb00000008800 */
[----:B------:R-:W3:Y:S01]  /*11f0*/  LDC R26, c[0x0][0xb24] ;  /* 0x0002c900ff1a7b82 */ /* 0x000ee20000000800 */
[----:B-1----:R-:W-:-:S09]  /*1200*/  UISETP.NE.AND UP1, UPT, UR4, 0x1, UPT ;  /* 0x000000010400788c */ /* 0x002fd2000bf25270 */
[----:B--2---:R-:W-:Y:S05]  /*1210*/  BRA.U UP1, `(.L_x_16) ;  /* 0x0000000101407547 */ /* 0x004fea000b800000 */
[----:B------:R-:W1:Y:S08]  /*1220*/  LDC.64 R4, c[0x0][0xb10] ;  /* 0x0002c400ff047b82 */ /* 0x000e700000000a00 */
[----:B------:R-:W2:Y:S08]  /*1230*/  LDC.64 R2, c[0x0][0xb18] ;  /* 0x0002c600ff027b82 */ /* 0x000eb00000000a00 */
[----:B------:R-:W4:Y:S08]  /*1240*/  LDC R6, c[0x0][0xb20] ;  /* 0x0002c800ff067b82 */ /* 0x000f300000000800 */
[----:B------:R-:W3:Y:S01]  /*1250*/  LDC R7, c[0x0][0xb0c] ;  /* 0x0002c300ff077b82 */ /* 0x000ee20000000800 */
[----:B-1----:R-:W-:-:S05]  /*1260*/  IMAD.HI.U32 R4, R15, R4, RZ ;  /* 0x000000040f047227 */ /* 0x002fca00078e00ff */
[----:B------:R-:W-:Y:S01]  /*1270*/  SHF.R.U32.HI R4, RZ, R5, R4 ;  /* 0x00000005ff047219 */ /* 0x000fe20000011604 */
[----:B--2---:R-:W-:Y:S01]  /*1280*/  IMAD.HI.U32 R3, R14, R3, RZ ;  /* 0x000000030e037227 */ /* 0x004fe200078e00ff */
[----:B------:R-:W-:-:S04]  /*1290*/  ISETP.NE.AND P0, PT, R2, 0x1, PT ;  /* 0x000000010200780c */ /* 0x000fc80003f05270 */
[----:B----4-:R-:W-:-:S04]  /*12a0*/  SHF.R.U32.HI R3, RZ, R6, R3 ;  /* 0x00000006ff037219 */ /* 0x010fc80000011603 */
[----:B------:R-:W-:Y:S02]  /*12b0*/  SEL R3, R14, R3, !P0 ;  /* 0x000000030e037207 */ /* 0x000fe40004000000 */
[----:B---3--:R-:W-:-:S04]  /*12c0*/  ISETP.NE.AND P1, PT, R7, 0x1, PT ;  /* 0x000000010700780c */ /* 0x008fc80003f25270 */
[----:B------:R-:W-:-:S05]  /*12d0*/  SEL R4, R15, R4, !P1 ;  /* 0x000000040f047207 */ /* 0x000fca0004800000 */
[----:B------:R-:W-:Y:S02]  /*12e0*/  IMAD.IADD R5, R3, 0x1, -R4 ;  /* 0x0000000103057824 */ /* 0x000fe400078e0a04 */
[----:B------:R-:W-:Y:S02]  /*12f0*/  IMAD.IADD R3, R4, 0x1, -R3 ;  /* 0x0000000104037824 */ /* 0x000fe400078e0a03 */
[----:B------:R-:W-:Y:S02]  /*1300*/  IMAD R15, R5, R7, R15 ;  /* 0x00000007050f7224 */ /* 0x000fe400078e020f */
[----:B------:R-:W-:-:S07]  /*1310*/  IMAD R14, R3, R2, R14 ;  /* 0x00000002030e7224 */ /* 0x000fce00078e020e */
.L_x_16:
[----:B------:R-:W-:Y:S01]  /*1320*/  BAR.SYNC.DEFER_BLOCKING 0x0 ;  /* 0x0000000000007b1d */ /* 0x000fe20000010000 */
[----:B------:R-:W-:Y:S01]  /*1330*/  UISETP.NE.AND UP1, UPT, UR8, 0x2, UPT ;  /* 0x000000020800788c */ /* 0x000fe2000bf25270 */
[----:B------:R-:W-:Y:S02]  /*1340*/  ISETP.NE.OR P5, PT, R0, 0x2, !P5 ;  /* 0x000000020000780c */ /* 0x000fe40006fa5670 */
[----:B------:R-:W-:-:S06]  /*1350*/  LOP3.LUT R2, R76, 0x1f, RZ, 0xc0, !PT ;  /* 0x0000001f4c027812 */ /* 0x000fcc00078ec0ff */
[----:B------:R-:W-:Y:S05]  /*1360*/  BRA.U UP1, `(.L_x_17) ;  /* 0x00000011016c7547 */ /* 0x000fea000b800000 */
[----:B------:R-:W1:Y:S01]  /*1370*/  LDCU UR13, c[0x0][0x38c] ;  /* 0x00007180ff0d77ac */ /* 0x000e620008000800 */
[----:B------:R-:W2:Y:S01]  /*1380*/  LDC R8, c[0x0][0x370] ;  /* 0x0000dc00ff087b82 */ /* 0x000ea20000000800 */
[----:B------:R-:W-:Y:S01]  /*1390*/  PLOP3.LUT P1, PT, PT, PT, UP2, 0x80, 0x8 ;  /* 0x000000000008781c */ /* 0x000fe20003f2f028 */
[----:B------:R-:W-:Y:S01]  /*13a0*/  IMAD.MOV.U32 R17, RZ, RZ, 0x1 ;  /* 0x00000001ff117424 */ /* 0x000fe200078e00ff */
[----:B------:R-:W-:Y:S01]  /*13b0*/  ISETP.EQ.OR P4, PT, R2, RZ, P5 ;  /* 0x000000ff0200720c */ /* 0x000fe20002f82670 */
[----:B------:R-:W-:Y:S01]  /*13c0*/  IMAD.MOV.U32 R16, RZ, RZ, RZ ;  /* 0x000000ffff107224 */ /* 0x000fe200078e00ff */
[----:B------:R-:W-:Y:S02]  /*13d0*/  PLOP3.LUT P1, PT, P1, PT, PT, 0x8, 0x80 ;  /* 0x000000000080781c */ /* 0x000fe40000f2e170 */
[----:B------:R-:W-:Y:S01]  /*13e0*/  CS2R R12, SRZ ;  /* 0x00000000000c7805 */ /* 0x000fe2000001ff00 */
[----:B------:R-:W-:Y:S01]  /*13f0*/  IMAD.MOV.U32 R11, RZ, RZ, 0x1 ;  /* 0x00000001ff0b7424 */ /* 0x000fe200078e00ff */
[----:B------:R-:W4:Y:S01]  /*1400*/  LDC R0, c[0x0][0x374] ;  /* 0x0000dd00ff007b82 */ /* 0x000f220000000800 */
[----:B------:R-:W2:Y:S01]  /*1410*/  LDCU.64 UR22, c[0x0][0x348] ;  /* 0x00006900ff1677ac */ /* 0x000ea20008000a00 */
[----:B------:R-:W-:Y:S01]  /*1420*/  UMOV UR6, URZ ;  /* 0x000000ff00067c82 */ /* 0x000fe20008000000 */
[----:B-1----:R-:W-:-:S04]  /*1430*/  UIADD3 UR5, UPT, UPT, UR13, 0x3f, URZ ;  /* 0x0000003f0d057890 */ /* 0x002fc8000fffe0ff */
[----:B------:R-:W-:-:S04]  /*1440*/  USHF.R.S32.HI UR4, URZ, 0x1f, UR5 ;  /* 0x0000001fff047899 */ /* 0x000fc80008011405 */
[----:B------:R-:W-:-:S04]  /*1450*/  ULEA.HI UR4, UR4, UR5, URZ, 0x6 ;  /* 0x0000000504047291 */ /* 0x000fc8000f8f30ff */
[----:B------:R-:W-:Y:S02]  /*1460*/  USHF.R.S32.HI UR15, URZ, 0x6, UR4 ;  /* 0x00000006ff0f7899 */ /* 0x000fe40008011404 */
[----:B------:R-:W-:Y:S02]  /*1470*/  UIADD3 UR4, UPT, UPT, UR13, -0x1, URZ ;  /* 0xffffffff0d047890 */ /* 0x000fe4000fffe0ff */
[----:B------:R-:W-:Y:S02]  /*1480*/  UISETP.LT.U32.AND UP0, UPT, UR15, 0x2, UPT ;  /* 0x000000020f00788c */ /* 0x000fe4000bf01070 */
[----:B------:R-:W-:Y:S02]  /*1490*/  UISETP.GE.U32.AND UP1, UPT, UR4, -0x7f, UPT ;  /* 0xffffff810400788c */ /* 0x000fe4000bf26070 */
[----:B------:R-:W-:Y:S02]  /*14a0*/  USEL UR14, UR15, 0x2, UP0 ;  /* 0x000000020f0e7887 */ /* 0x000fe40008000000 */
[----:B------:R-:W-:-:S02]  /*14b0*/  UIADD3 UR13, UPT, UPT, UR13, 0x7e, URZ ;  /* 0x0000007e0d0d7890 */ /* 0x000fc4000fffe0ff */
[----:B------:R-:W-:Y:S02]  /*14c0*/  UIADD3 UR5, UPT, UPT, UR14, -0x1, URZ ;  /* 0xffffffff0e057890 */ /* 0x000fe4000fffe0ff */
[----:B------:R-:W-:-:S03]  /*14d0*/  UIADD3 UR7, UPT, UPT, UR15, -UR14, URZ ;  /* 0x8000000e0f077290 */ /* 0x000fc6000fffe0ff */
[----:B------:R-:W-:-:S04]  /*14e0*/  @UP1 UIADD3 UR5, UPT, UPT, UR14, URZ, URZ ;  /* 0x000000ff0e051290 */ /* 0x000fc8000fffe0ff */
[----:B--2---:R-:W-:-:S12]  /*14f0*/  UIADD3 UR5, UPT, UPT, UR5, 0x1, URZ ;  /* 0x0000000105057890 */ /* 0x004fd8000fffe0ff */
.L_x_35:
[----:B------:R-:W-:Y:S01]  /*1500*/  UISETP.NE.AND UP0, UPT, UR37, URZ, UPT ;  /* 0x000000ff2500728c */ /* 0x000fe2000bf05270 */
[----:B------:R-:W1:Y:S08]  /*1510*/  S2UR UR37, SR_CgaCtaId ;  /* 0x00000000002579c3 */ /* 0x000e700000008800 */
[----:B------:R-:W-:Y:S05]  /*1520*/  BRA.U UP0, `(.L_x_18) ;  /* 0x0000000100347547 */ /* 0x000fea000b800000 */
[----:B------:R-:W2:Y:S01]  /*1530*/  S2R R2, SR_CgaCtaId ;  /* 0x0000000000027919 */ /* 0x000ea20000008800 */
[----:B------:R-:W-:-:S04]  /*1540*/  MOV R3, 0x400 ;  /* 0x0000040000037802 */ /* 0x000fc80000000f00 */
[----:B--2---:R-:W-:Y:S02]  /*1550*/  LEA R2, R2, R3, 0x18 ;  /* 0x0000000302027211 */ /* 0x004fe400078ec0ff */
[----:B------:R-:W-:-:S03]  /*1560*/  SHF.L.U32 R3, R11, 0x1f, RZ ;  /* 0x0000001f0b037819 */ /* 0x000fc600000006ff */
[----:B------:R-:W-:-:S04]  /*1570*/  IMAD R2, R12, 0x8, R2 ;  /* 0x000000080c027824 */ /* 0x000fc800078e0202 */
[----:B------:R-:W2:Y:S02]  /*1580*/  SYNCS.PHASECHK.TRANS64.TRYWAIT P0, [R2+URZ+0xe0], R3 ;  /* 0x0000e003020075a7 */ /* 0x000ea400080011ff */
[----:B--2---:R-:W-:Y:S05]  /*1590*/  @!P0 BRA `(.L_x_19) ;  /* 0x0000008800c08947 */ /* 0x004fea0003800000 */
.L_x_165:
[----:B------:R-:W-:Y:S01]  /*15a0*/  VIADD R12, R12, 0x1 ;  /* 0x000000010c0c7836 */ /* 0x000fe20000000000 */
[----:B------:R2:W-:Y:S04]  /*15b0*/  SYNCS.ARRIVE.TRANS64.A1T0 RZ, [R2+URZ+0xd0], RZ ;  /* 0x0000d0ff02ff79a7 */ /* 0x0005e800081000ff */
[----:B------:R-:W-:-:S04]  /*15c0*/  ISETP.NE.AND P0, PT, R12, 0x2, PT ;  /* 0x000000020c00780c */ /* 0x000fc80003f05270 */
[----:B------:R-:W-:Y:S02]  /*15d0*/  SEL R12, R12, RZ, P0 ;  /* 0x000000ff0c0c7207 */ /* 0x000fe40000000000 */
[----:B--2---:R-:W-:-:S04]  /*15e0*/  SEL R2, RZ, 0x1, P0 ;  /* 0x00000001ff027807 */ /* 0x004fc80000000000 */
[----:B------:R-:W-:-:S07]  /*15f0*/  LOP3.LUT R11, R11, R2, RZ, 0x3c, !PT ;  /* 0x000000020b0b7212 */ /* 0x000fce00078e3cff */
.L_x_18:
[----:B------:R-:W-:Y:S01]  /*1600*/  UMOV UR4, 0x400 ;  /* 0x0000040000047882 */ /* 0x000fe20000000000 */
[----:B------:R-:W-:Y:S01]  /*1610*/  SHF.L.U32 R2, R17, 0x1f, RZ ;  /* 0x0000001f11027819 */ /* 0x000fe200000006ff */
[----:B-1----:R-:W-:Y:S01]  /*1620*/  ULEA UR4, UR37, UR4, 0x18 ;  /* 0x0000000425047291 */ /* 0x002fe2000f8ec0ff */
[----:B------:R-:W-:Y:S01]  /*1630*/  R2UR UR35, R15 ;  /* 0x000000000f2372ca */ /* 0x000fe200000e0000 */
[----:B------:R-:W-:Y:S01]  /*1640*/  UISETP.GE.U32.AND UP0, UPT, UR13, 0x7f, UPT ;  /* 0x0000007f0d00788c */ /* 0x000fe2000bf06070 */
[----:B------:R-:W-:Y:S01]  /*1650*/  R2UR UR19, R14 ;  /* 0x000000000e1372ca */ /* 0x000fe200000e0000 */
[----:B------:R-:W-:Y:S01]  /*1660*/  ULEA UR8, UR6, UR4, 0x3 ;  /* 0x0000000406087291 */ /* 0x000fe2000f8e18ff */
[----:B------:R-:W-:-:S08]  /*1670*/  UMOV UR29, URZ ;  /* 0x000000ff001d7c82 */ /* 0x000fd00008000000 */
[----:B------:R1:W2:Y:S01]  /*1680*/  SYNCS.PHASECHK.TRANS64.TRYWAIT P0, [UR8+0x10], R2 ;  /* 0x00001002ff0075a7 */ /* 0x0002a20008001108 */
[----:B------:R-:W-:Y:S02]  /*1690*/  USHF.L.U32 UR35, UR35, 0x6, URZ ;  /* 0x0000000623237899 */ /* 0x000fe400080006ff */
[----:B------:R-:W-:Y:S01]  /*16a0*/  USHF.L.U32 UR19, UR19, 0x8, URZ ;  /* 0x0000000813137899 */ /* 0x000fe200080006ff */
[----:B------:R-:W-:Y:S11]  /*16b0*/  BRA.U !UP0, `(.L_x_20) ;  /* 0x0000000108d87547 */ /* 0x000ff6000b800000 */
[----:B------:R-:W-:Y:S01]  /*16c0*/  UMOV UR21, URZ ;  /* 0x000000ff00157c82 */ /* 0x000fe20008000000 */
[----:B------:R-:W-:-:S05]  /*16d0*/  UMOV UR42, UR6 ;  /* 0x00000006002a7c82 */ /* 0x000fca0008000000 */
.L_x_25:
[----:B-1----:R-:W-:Y:S01]  /*16e0*/  ULEA UR33, UR42, UR4, 0x3 ;  /* 0x000000042a217291 */ /* 0x002fe2000f8e18ff */
[----:B--2---:R-:W-:Y:S01]  /*16f0*/  @!P5 MOV R3, 0x14000 ;  /* 0x000140000003d802 */ /* 0x004fe20000000f00 */
[----:B--2---:R-:W-:Y:S10]  /*1700*/  @P0 BRA `(.L_x_21) ;  /* 0x00000000000c0947 */ /* 0x004ff40003800000 */
[----:B------:R-:W-:-:S04]  /*1710*/  SHF.L.U32 R4, R17, 0x1f, RZ ;  /* 0x0000001f11047819 */ /* 0x000fc800000006ff */
[----:B------:R-:W2:Y:S02]  /*1720*/  SYNCS.PHASECHK.TRANS64.TRYWAIT P0, [UR33+0x10], R4 ;  /* 0x00001004ff0075a7 */ /* 0x000ea40008001121 */
[----:B--2---:R-:W-:Y:S05]  /*1730*/  @!P0 BRA `(.L_x_22) ;  /* 0x00000088006c8947 */ /* 0x004fea0003800000 */
.L_x_21:
[----:B------:R2:W-:Y:S01]  /*1740*/  @!P5 SYNCS.ARRIVE.TRANS64 RZ, [UR33], R3 ;  /* 0x00000003ffffd9a7 */ /* 0x0005e20008000021 */
[----:B------:R-:W-:Y:S04]  /*1750*/  BSSY.RECONVERGENT B0, `(.L_x_23) ;  /* 0x0000003000007945 */ /* 0x000fe80003800200 */
[----:B------:R-:W-:Y:S05]  /*1760*/  @P4 BRA `(.L_x_24) ;  /* 0x0000000000044947 */ /* 0x000fea0003800000 */
[----:B------:R-:W-:Y:S05]  /*1770*/  BPT.TRAP 0x1 ;  /* 0x000000040000795c */ /* 0x000fea0000300000 */
.L_x_24:
[----:B------:R-:W-:Y:S05]  /*1780*/  BSYNC.RECONVERGENT B0 ;  /* 0x0000000000007941 */ /* 0x000fea0003800200 */
.L_x_23:
[----:B------:R-:W-:Y:S02]  /*1790*/  UIADD3 UR6, UPT, UPT, UR42, 0x1, URZ ;  /* 0x000000012a067890 */ /* 0x000fe4000fffe0ff */
[----:B------:R-:W-:Y:S02]  /*17a0*/  ULEA UR24, UR42, UR4, 0xe ;  /* 0x000000042a187291 */ /* 0x000fe4000f8e70ff */
[----:B------:R-:W-:Y:S02]  /*17b0*/  UISETP.NE.AND UP0, UPT, UR6, 0x2, UPT ;  /* 0x000000020600788c */ /* 0x000fe4000bf05270 */
[----:B------:R-:W-:Y:S02]  /*17c0*/  UIADD3 UR40, UP1, UPT, UR22, 0x80, URZ ;  /* 0x0000008016287890 */ /* 0x000fe4000ff3e0ff */
[----:B------:R-:W-:Y:S02]  /*17d0*/  USEL UR9, URZ, 0x1, UP0 ;  /* 0x00000001ff097887 */ /* 0x000fe40008000000 */
[----:B------:R-:W-:-:S02]  /*17e0*/  USEL UR6, UR6, URZ, UP0 ;  /* 0x000000ff06067287 */ /* 0x000fc40008000000 */
[----:B------:R-:W-:Y:S02]  /*17f0*/  USHF.L.U32 UR34, UR21, 0x6, URZ ;  /* 0x0000000615227899 */ /* 0x000fe400080006ff */
[----:B------:R-:W-:Y:S01]  /*1800*/  ULEA UR8, UR6, UR4, 0x3 ;  /* 0x0000000406087291 */ /* 0x000fe2000f8e18ff */
[----:B------:R-:W-:Y:S01]  /*1810*/  LOP3.LUT R17, R17, UR9, RZ, 0x3c, !PT ;  /* 0x0000000911117c12 */ /* 0x000fe2000f8e3cff */
[----:B------:R-:W-:Y:S02]  /*1820*/  UIADD3 UR38, UP0, UPT, UR22, 0x180, URZ ;  /* 0x0000018016267890 */ /* 0x000fe4000ff1e0ff */
[----:B------:R-:W-:Y:S01]  /*1830*/  UIADD3.X UR41, UPT, UPT, URZ, UR23, URZ, UP1, !UPT ;  /* 0x00000017ff297290 */ /* 0x000fe20008ffe4ff */
[----:B-1----:R-:W-:Y:S01]  /*1840*/  SHF.L.U32 R2, R17, 0x1f, RZ ;  /* 0x0000001f11027819 */ /* 0x002fe200000006ff */
[----:B------:R-:W-:Y:S02]  /*1850*/  UIADD3 UR32, UPT, UPT, UR24, 0x8800, URZ ;  /* 0x0000880018207890 */ /* 0x000fe4000fffe0ff */
[----:B------:R-:W-:Y:S01]  /*1860*/  UIADD3 UR26, UPT, UPT, UR34, 0x20, URZ ;  /* 0x00000020221a7890 */ /* 0x000fe2000fffe0ff */
[----:B------:R1:W1:Y:S01]  /*1870*/  SYNCS.PHASECHK.TRANS64.TRYWAIT P0, [UR8+0x10], R2 ;  /* 0x00001002ff0075a7 */ /* 0x0002620008001108 */
[----:B------:R-:W-:-:S02]  /*1880*/  ULEA UR8, UR42, UR4, 0x10 ;  /* 0x000000042a087291 */ /* 0x000fc4000f8e80ff */
[----:B------:R-:W-:Y:S02]  /*1890*/  UIADD3 UR24, UPT, UPT, UR24, 0xa800, URZ ;  /* 0x0000a80018187890 */ /* 0x000fe4000fffe0ff */
[----:B------:R-:W-:Y:S02]  /*18a0*/  UIADD3.X UR39, UPT, UPT, URZ, UR23, URZ, UP0, !UPT ;  /* 0x00000017ff277290 */ /* 0x000fe400087fe4ff */
[----:B------:R-:W-:Y:S02]  /*18b0*/  UIADD3 UR16, UPT, UPT, UR8, 0x10800, URZ ;  /* 0x0001080008107890 */ /* 0x000fe4000fffe0ff */
[----:B------:R-:W-:Y:S01]  /*18c0*/  UIADD3 UR8, UPT, UPT, UR8, 0x18800, URZ ;  /* 0x0001880008087890 */ /* 0x000fe2000fffe0ff */
[----:B------:R-:W-:Y:S01]  /*18d0*/  UMOV UR30, 0x0 ;  /* 0x00000000001e7882 */ /* 0x000fe20000000000 */
[----:B------:R-:W-:Y:S01]  /*18e0*/  UMOV UR31, 0x10000000 ;  /* 0x10000000001f7882 */ /* 0x000fe20000000000 */
[----:B------:R-:W-:Y:S01]  /*18f0*/  UMOV UR25, UR33 ;  /* 0x0000002100197c82 */ /* 0x000fe20008000000 */
[----:B------:R-:W-:Y:S01]  /*1900*/  UMOV UR27, UR35 ;  /* 0x00000023001b7c82 */ /* 0x000fe20008000000 */
[----:B------:R-:W-:Y:S01]  /*1910*/  UMOV UR28, UR36 ;  /* 0x00000024001c7c82 */ /* 0x000fe20008000000 */
[----:B------:R-:W-:Y:S01]  /*1920*/  UMOV UR17, UR33 ;  /* 0x0000002100117c82 */ /* 0x000fe20008000000 */
[----:B------:R-:W-:Y:S01]  /*1930*/  UMOV UR20, UR36 ;  /* 0x0000002400147c82 */ /* 0x000fe20008000000 */
[----:B------:R-:W-:Y:S01]  /*1940*/  UMOV UR18, UR34 ;  /* 0x0000002200127c82 */ /* 0x000fe20008000000 */
[----:B------:R1:W-:Y:S01]  /*1950*/  UTMALDG.3D [UR32], [UR40], desc[UR30] ;  /* 0x00001e20280075b4 */ /* 0x0003e20008011000 */
[----:B------:R-:W-:Y:S01]  /*1960*/  UMOV UR11, UR19 ;  /* 0x00000013000b7c82 */ /* 0x000fe20008000000 */
[----:B------:R-:W-:Y:S01]  /*1970*/  UMOV UR12, UR36 ;  /* 0x00000024000c7c82 */ /* 0x000fe20008000000 */
[----:B------:R-:W-:Y:S01]  /*1980*/  UMOV UR9, UR33 ;  /* 0x0000002100097c82 */ /* 0x000fe20008000000 */
[----:B------:R-:W-:Y:S01]  /*1990*/  UMOV UR10, UR26 ;  /* 0x0000001a000a7c82 */ /* 0x000fe20008000000 */
[----:B------:R-:W-:Y:S01]  /*19a0*/  UIADD3 UR21, UPT, UPT, UR21, 0x1, URZ ;  /* 0x0000000115157890 */ /* 0x000fe2000fffe0ff */
[----:B------:R-:W-:Y:S01]  /*19b0*/  UMOV UR29, UR5 ;  /* 0x00000005001d7c82 */ /* 0x000fe20008000000 */
[----:B------:R1:W-:Y:S02]  /*19c0*/  UTMALDG.3D [UR24], [UR40], desc[UR30] ;  /* 0x00001e18280075b4 */ /* 0x0003e40008011000 */
[----:B------:R-:W-:Y:S01]  /*19d0*/  UISETP.NE.AND UP0, UPT, UR21, UR5, UPT ;  /* 0x000000051500728c */ /* 0x000fe2000bf05270 */
[----:B------:R-:W-:Y:S01]  /*19e0*/  UMOV UR42, UR6 ;  /* 0x00000006002a7c82 */ /* 0x000fe20008000000 */
[----:B------:R1:W-:Y:S01]  /*19f0*/  UTMALDG.3D [UR16], [UR38], desc[UR30] ;  /* 0x00001e10260075b4 */ /* 0x0003e20008011000 */
[----:B------:R1:W-:Y:S06]  /*1a00*/  UTMALDG.3D [UR8], [UR38], desc[UR30] ;  /* 0x00001e08260075b4 */ /* 0x0003ec0008011000 */
[----:B------:R-:W-:Y:S05]  /*1a10*/  BRA.U UP0, `(.L_x_25) ;  /* 0xfffffffd00307547 */ /* 0x000fea000b83ffff */
.L_x_20:
[----:B-1----:R-:W-:Y:S01]  /*1a20*/  ULEA UR8, UR6, UR4, 0x3 ;  /* 0x0000000406087291 */ /* 0x002fe2000f8e18ff */
[----:B------:R-:W-:Y:S01]  /*1a30*/  SHF.L.U32 R2, R17, 0x1f, RZ ;  /* 0x0000001f11027819 */ /* 0x000fe200000006ff */
[----:B------:R-:W-:Y:S01]  /*1a40*/  @!P1 SYNCS.ARRIVE.TRANS64.A1T0 RZ, [UR4+0x68], RZ ;  /* 0x000068ffffff99a7 */ /* 0x000fe20008100004 */
[----:B------:R-:W-:-:S06]  /*1a50*/  UISETP.GT.AND UP0, UPT, UR15, UR14, UPT ;  /* 0x0000000e0f00728c */ /* 0x000fcc000bf04270 */
[----:B--2---:R1:W2:Y:S03]  /*1a60*/  SYNCS.PHASECHK.TRANS64.TRYWAIT P0, [UR8+0x10], R2 ;  /* 0x00001002ff0075a7 */ /* 0x0042a60008001108 */
[----:B------:R-:W-:Y:S05]  /*1a70*/  BRA.U !UP0, `(.L_x_26) ;  /* 0x0000000108d47547 */ /* 0x000fea000b800000 */
[----:B------:R-:W-:Y:S01]  /*1a80*/  UIADD3 UR21, UPT, UPT, UR7, UR29, URZ ;  /* 0x0000001d07157290 */ /* 0x000fe2000fffe0ff */
[----:B------:R-:W-:-:S11]  /*1a90*/  UMOV UR42, UR6 ;  /* 0x00000006002a7c82 */ /* 0x000fd60008000000 */
.L_x_31:
[----:B-1----:R-:W-:Y:S01]  /*1aa0*/  ULEA UR33, UR42, UR4, 0x3 ;  /* 0x000000042a217291 */ /* 0x002fe2000f8e18ff */
[----:B--2---:R-:W-:Y:S01]  /*1ab0*/  @!P5 MOV R3, 0x14000 ;  /* 0x000140000003d802 */ /* 0x004fe20000000f00 */
[----:B--2---:R-:W-:Y:S10]  /*1ac0*/  @P0 BRA `(.L_x_27) ;  /* 0x00000000000c0947 */ /* 0x004ff40003800000 */
[----:B------:R-:W-:-:S04]  /*1ad0*/  SHF.L.U32 R4, R17, 0x1f, RZ ;  /* 0x0000001f11047819 */ /* 0x000fc800000006ff */
[----:B------:R-:W2:Y:S02]  /*1ae0*/  SYNCS.PHASECHK.TRANS64.TRYWAIT P0, [UR33+0x10], R4 ;  /* 0x00001004ff0075a7 */ /* 0x000ea40008001121 */
[----:B--2---:R-:W-:Y:S05]  /*1af0*/  @!P0 BRA `(.L_x_28) ;  /* 0x0000008400948947 */ /* 0x004fea0003800000 */
.L_x_27:
[----:B------:R2:W-:Y:S01]  /*1b00*/  @!P5 SYNCS.ARRIVE.TRANS64 RZ, [UR33], R3 ;  /* 0x00000003ffffd9a7 */ /* 0x0005e20008000021 */
[----:B------:R-:W-:Y:S04]  /*1b10*/  BSSY.RECONVERGENT B0, `(.L_x_29) ;  /* 0x0000003000007945 */ /* 0x000fe80003800200 */
[----:B------:R-:W-:Y:S05]  /*1b20*/  @P4 BRA `(.L_x_30) ;  /* 0x0000000000044947 */ /* 0x000fea0003800000 */
[----:B------:R-:W-:Y:S05]  /*1b30*/  BPT.TRAP 0x1 ;  /* 0x000000040000795c */ /* 0x000fea0000300000 */
.L_x_30:
[----:B------:R-:W-:Y:S05]  /*1b40*/  BSYNC.RECONVERGENT B0 ;  /* 0x0000000000007941 */ /* 0x000fea0003800200 */
.L_x_29:
        /* <DEDUP_REMOVED lines=32> */
[----:B------:R-:W-:Y:S01]  /*1d50*/  UMOV UR10, UR26 ;  /* 0x0000001a000a7c82 */ /* 0x000fe20008000000 */
[----:B------:R-:W-:Y:S01]  /*1d60*/  UIADD3 UR29, UPT, UPT, UR29, 0x1, URZ ;  /* 0x000000011d1d7890 */ /* 0x000fe2000fffe0ff */
[----:B------:R1:W-:Y:S01]  /*1d70*/  UTMALDG.3D [UR24], [UR40], desc[UR30] ;  /* 0x00001e18280075b4 */ /* 0x0003e20008011000 */
[----:B------:R-:W-:-:S02]  /*1d80*/  UMOV UR42, UR6 ;  /* 0x00000006002a7c82 */ /* 0x000fc40008000000 */
[----:B------:R-:W-:Y:S01]  /*1d90*/  UISETP.NE.AND UP0, UPT, UR29, UR21, UPT ;  /* 0x000000151d00728c */ /* 0x000fe2000bf05270 */
[----:B------:R1:W-:Y:S01]  /*1da0*/  UTMALDG.3D [UR16], [UR38], desc[UR30] ;  /* 0x00001e10260075b4 */ /* 0x0003e20008011000 */
[----:B------:R1:W-:Y:S07]  /*1db0*/  UTMALDG.3D [UR8], [UR38], desc[UR30] ;  /* 0x00001e08260075b4 */ /* 0x0003ee0008011000 */
[----:B------:R-:W-:Y:S05]  /*1dc0*/  BRA.U UP0, `(.L_x_31) ;  /* 0xfffffffd00347547 */ /* 0x000fea000b83ffff */
.L_x_26:
[C---:B-1----:R-:W-:Y:S01]  /*1dd0*/  LEA R2, R16.reuse, UR4, 0x3 ;  /* 0x0000000410027c11 */ /* 0x042fe2000f8e18ff */
[----:B------:R-:W-:Y:S01]  /*1de0*/  NOP ;  /* 0x0000000000007918 */ /* 0x000fe20000000000 */
[----:B--2---:R-:W-:Y:S02]  /*1df0*/  SHF.L.U32 R3, R13, 0x1f, RZ ;  /* 0x0000001f0d037819 */ /* 0x004fe400000006ff */
[----:B------:R-:W-:Y:S02]  /*1e00*/  LEA R4, R16, UR4, 0x4 ;  /* 0x0000000410047c11 */ /* 0x000fe4000f8e20ff */
[----:B------:R-:W1:Y:S02]  /*1e10*/  SYNCS.PHASECHK.TRANS64.TRYWAIT P0, [R2+URZ+0x70], R3 ;  /* 0x00007003020075a7 */ /* 0x000e6400080011ff */
[----:B-1----:R-:W-:Y:S05]  /*1e20*/  @!P0 BRA `(.L_x_32) ;  /* 0x0000008000e08947 */ /* 0x002fea0003800000 */
.L_x_168:
[----:B------:R-:W2:Y:S01]  /*1e30*/  LDS.128 R4, [R4+0x100] ;  /* 0x0001000004047984 */ /* 0x000ea20000000c00 */
[----:B---3--:R-:W-:Y:S01]  /*1e40*/  ISETP.GE.AND P0, PT, R26, 0x1, PT ;  /* 0x000000011a00780c */ /* 0x008fe20003f06270 */
[----:B-1----:R-:W-:Y:S01]  /*1e50*/  VIADD R2, R2, 0x80 ;  /* 0x0000008002027836 */ /* 0x002fe20000000000 */
[----:B------:R-:W-:Y:S01]  /*1e60*/  @!PT LDS RZ, [RZ] ;  /* 0x00000000fffff984 */ /* 0x000fe20000000800 */
[----:B------:R-:W-:Y:S01]  /*1e70*/  @!PT LDS RZ, [RZ] ;  /* 0x00000000fffff984 */ /* 0x000fe20000000800 */
[----:B------:R-:W-:Y:S01]  /*1e80*/  @!PT LDS RZ, [RZ] ;  /* 0x00000000fffff984 */ /* 0x000fe20000000800 */
[----:B------:R-:W-:Y:S01]  /*1e90*/  @!PT LDS RZ, [RZ] ;  /* 0x00000000fffff984 */ /* 0x000fe20000000800 */
[----:B------:R1:W-:Y:S06]  /*1ea0*/  MEMBAR.ALL.CTA ;  /* 0x0000000000007992 */ /* 0x0003ec0000008000 */
[----:B-1----:R-:W1:Y:S01]  /*1eb0*/  FENCE.VIEW.ASYNC.S ;  /* 0x00000000000073c6 */ /* 0x002e620000000000 */
[----:B------:R-:W-:-:S04]  /*1ec0*/  PRMT R2, RZ, 0x654, R2 ;  /* 0x00000654ff027816 */ /* 0x000fc80000000002 */
[----:B-1----:R1:W-:Y:S01]  /*1ed0*/  SYNCS.ARRIVE.TRANS64.RED.A1T0 RZ, [R2+URZ], RZ ;  /* 0x000000ff02ff79a7 */ /* 0x0023e200081004ff */
[----:B--2---:R-:W-:-:S13]  /*1ee0*/  LOP3.LUT P2, RZ, R6, 0x1, RZ, 0xc0, !PT ;  /* 0x0000000106ff7812 */ /* 0x004fda000784c0ff */
[----:B------:R-:W-:Y:S01]  /*1ef0*/  @P2 SHF.R.U32.HI R3, RZ, 0x10, R5 ;  /* 0x00000010ff032819 */ /* 0x000fe20000011605 */
[----:B------:R-:W-:Y:S01]  /*1f00*/  VOTEU.ANY UP0, P2 ;  /* 0x0000000000ff7886 */ /* 0x000fe20001000100 */
[----:B------:R-:W-:Y:S02]  /*1f10*/  @P2 MOV R10, R4 ;  /* 0x00000004000a2202 */ /* 0x000fe40000000f00 */
[----:B------:R-:W-:Y:S02]  /*1f20*/  @P2 R2UR.BROADCAST UR8, R3 ;  /* 0x00000000030822ca */ /* 0x000fe400008e0000 */
[----:B------:R-:W-:-:S11]  /*1f30*/  @P2 LOP3.LUT R9, R5, 0xffff, RZ, 0xc0, !PT ;  /* 0x0000ffff05092812 */ /* 0x000fd600078ec0ff */
[----:B------:R-:W-:Y:S01]  /*1f40*/  @UP0 UMOV UR36, UR8 ;  /* 0x0000000800240c82 */ /* 0x000fe20008000000 */
[----:B-1----:R-:W-:Y:S05]  /*1f50*/  @!P0 BRA `(.L_x_33) ;  /* 0x0000000000b88947 */ /* 0x002fea0003800000 */
[----:B------:R-:W4:Y:S01]  /*1f60*/  LDC.64 R4, c[0x0][0xb18] ;  /* 0x0002c600ff047b82 */ /* 0x000f220000000a00 */
[----:B------:R-:W-:-:S07]  /*1f70*/  ISETP.NE.AND P3, PT, R26, 0x1, PT ;  /* 0x000000011a00780c */ /* 0x000fce0003f65270 */
[----:B------:R-:W1:Y:S08]  /*1f80*/  LDC.64 R6, c[0x0][0xb10] ;  /* 0x0002c400ff067b82 */ /* 0x000e700000000a00 */
[----:B------:R-:W2:Y:S08]  /*1f90*/  LDC R14, c[0x0][0xb20] ;  /* 0x0002c800ff0e7b82 */ /* 0x000eb00000000800 */
[----:B------:R-:W3:Y:S01]  /*1fa0*/  LDC R15, c[0x0][0xb0c] ;  /* 0x0002c300ff0f7b82 */ /* 0x000ee20000000800 */
[----:B----4-:R-:W-:Y:S01]  /*1fb0*/  IMAD.HI.U32 R19, R0, R5, RZ ;  /* 0x0000000500137227 */ /* 0x010fe200078e00ff */
[----:B------:R-:W-:-:S03]  /*1fc0*/  ISETP.NE.AND P0, PT, R4, 0x1, PT ;  /* 0x000000010400780c */ /* 0x000fc60003f05270 */
[----:B------:R-:W-:-:S03]  /*1fd0*/  IMAD.HI.U32 R5, R9, R5, RZ ;  /* 0x0000000509057227 */ /* 0x000fc600078e00ff */
[----:B------:R-:W4:Y:S01]  /*1fe0*/  LDC.64 R2, c[0x0][0xb28] ;  /* 0x0002ca00ff027b82 */ /* 0x000f220000000a00 */
[----:B-1----:R-:W-:-:S04]  /*1ff0*/  IMAD.HI.U32 R20, R8, R6, RZ ;  /* 0x0000000608147227 */ /* 0x002fc800078e00ff */
[----:B------:R-:W-:Y:S01]  /*2000*/  IMAD.HI.U32 R21, R10, R6, RZ ;  /* 0x000000060a157227 */ /* 0x000fe200078e00ff */
[----:B------:R-:W-:Y:S02]  /*2010*/  SHF.R.U32.HI R20, RZ, R7, R20 ;  /* 0x00000007ff147219 */ /* 0x000fe40000011614 */
[-C--:B--2---:R-:W-:Y:S02]  /*2020*/  SHF.R.U32.HI R19, RZ, R14.reuse, R19 ;  /* 0x0000000eff137219 */ /* 0x084fe40000011613 */
[----:B------:R-:W-:Y:S02]  /*2030*/  SHF.R.U32.HI R5, RZ, R14, R5 ;  /* 0x0000000eff057219 */ /* 0x000fe40000011605 */
[----:B------:R-:W-:Y:S02]  /*2040*/  SEL R19, R0, R19, !P0 ;  /* 0x0000001300137207 */ /* 0x000fe40004000000 */
[----:B------:R-:W-:Y:S02]  /*2050*/  SHF.R.U32.HI R21, RZ, R7, R21 ;  /* 0x00000007ff157219 */ /* 0x000fe40000011615 */
[----:B---3--:R-:W-:-:S02]  /*2060*/  ISETP.NE.AND P1, PT, R15, 0x1, PT ;  /* 0x000000010f00780c */ /* 0x008fc40003f25270 */
[----:B------:R-:W-:Y:S02]  /*2070*/  SEL R5, R9, R5, !P0 ;  /* 0x0000000509057207 */ /* 0x000fe40004000000 */
[----:B------:R-:W-:Y:S02]  /*2080*/  SEL R20, R8, R20, !P1 ;  /* 0x0000001408147207 */ /* 0x000fe40004800000 */
[----:B------:R-:W-:Y:S01]  /*2090*/  SEL R21, R10, R21, !P1 ;  /* 0x000000150a157207 */ /* 0x000fe20004800000 */
[----:B----4-:R-:W-:-:S04]  /*20a0*/  IMAD.HI.U32 R18, R19, R2, RZ ;  /* 0x0000000213127227 */ /* 0x010fc800078e00ff */
        /* <DEDUP_REMOVED lines=10> */
[----:B------:R-:W-:-:S04]  /*2150*/  @!P0 IMAD.HI.U32 R7, R21, R2, RZ ;  /* 0x0000000215078227 */ /* 0x000fc800078e00ff */
[----:B------:R-:W-:Y:S01]  /*2160*/  IMAD.MOV R2, RZ, RZ, -R6 ;  /* 0x000000ffff027224 */ /* 0x000fe200078e0a06 */
[----:B------:R-:W-:Y:S02]  /*2170*/  @!P0 SHF.R.U32.HI R3, RZ, R3, R7 ;  /* 0x00000003ff038219 */ /* 0x000fe40000011607 */
[----:B------:R-:W-:Y:S01]  /*2180*/  IADD3 R7, PT, PT, -R5, RZ, RZ ;  /* 0x000000ff05077210 */ /* 0x000fe20007ffe1ff */
[----:B------:R-:W-:Y:S01]  /*2190*/  IMAD R2, R26, R2, R5 ;  /* 0x000000021a027224 */ /* 0x000fe200078e0205 */
        /* <DEDUP_REMOVED lines=10> */
.L_x_33:
[----:B------:R-:W1:Y:S02]  /*2240*/  LDCU UR8, c[0x0][0xb30] ;  /* 0x00016600ff0877ac */ /* 0x000e640008000800 */
[----:B-1----:R-:W-:-:S09]  /*2250*/  UISETP.NE.AND UP0, UPT, UR8, 0x1, UPT ;  /* 0x000000010800788c */ /* 0x002fd2000bf05270 */
[----:B------:R-:W-:Y:S05]  /*2260*/  BRA.U UP0, `(.L_x_34) ;  /* 0x0000000100407547 */ /* 0x000fea000b800000 */
[----:B------:R-:W1:Y:S08]  /*2270*/  LDC.64 R4, c[0x0][0xb10] ;  /* 0x0002c400ff047b82 */ /* 0x000e700000000a00 */
[----:B------:R-:W2:Y:S08]  /*2280*/  LDC.64 R2, c[0x0][0xb18] ;  /* 0x0002c600ff027b82 */ /* 0x000eb00000000a00 */
[----:B------:R-:W3:Y:S08]  /*2290*/  LDC R6, c[0x0][0xb20] ;  /* 0x0002c800ff067b82 */ /* 0x000ef00000000800 */
[----:B------:R-:W4:Y:S01]  /*22a0*/  LDC R7, c[0x0][0xb0c] ;  /* 0x0002c300ff077b82 */ /* 0x000f220000000800 */
[----:B-1----:R-:W-:-:S05]  /*22b0*/  IMAD.HI.U32 R4, R10, R4, RZ ;  /* 0x000000040a047227 */ /* 0x002fca00078e00ff */
[----:B------:R-:W-:Y:S01]  /*22c0*/  SHF.R.U32.HI R4, RZ, R5, R4 ;  /* 0x00000005ff047219 */ /* 0x000fe20000011604 */
[----:B--2---:R-:W-:Y:S01]  /*22d0*/  IMAD.HI.U32 R3, R9, R3, RZ ;  /* 0x0000000309037227 */ /* 0x004fe200078e00ff */
[----:B------:R-:W-:-:S04]  /*22e0*/  ISETP.NE.AND P0, PT, R2, 0x1, PT ;  /* 0x000000010200780c */ /* 0x000fc80003f05270 */
[----:B---3--:R-:W-:-:S04]  /*22f0*/  SHF.R.U32.HI R3, RZ, R6, R3 ;  /* 0x00000006ff037219 */ /* 0x008fc80000011603 */
[----:B------:R-:W-:Y:S02]  /*2300*/  SEL R3, R9, R3, !P0 ;  /* 0x0000000309037207 */ /* 0x000fe40004000000 */
[----:B----4-:R-:W-:-:S04]  /*2310*/  ISETP.NE.AND P1, PT, R7, 0x1, PT ;  /* 0x000000010700780c */ /* 0x010fc80003f25270 */
[----:B------:R-:W-:-:S05]  /*2320*/  SEL R4, R10, R4, !P1 ;  /* 0x000000040a047207 */ /* 0x000fca0004800000 */
[----:B------:R-:W-:Y:S02]  /*2330*/  IMAD.IADD R5, R3, 0x1, -R4 ;  /* 0x0000000103057824 */ /* 0x000fe400078e0a04 */
[----:B------:R-:W-:Y:S02]  /*2340*/  IMAD.IADD R3, R4, 0x1, -R3 ;  /* 0x0000000104037824 */ /* 0x000fe400078e0a03 */
[----:B------:R-:W-:Y:S02]  /*2350*/  IMAD R10, R5, R7, R10 ;  /* 0x00000007050a7224 */ /* 0x000fe400078e020a */
[----:B------:R-:W-:-:S07]  /*2360*/  IMAD R9, R3, R2, R9 ;  /* 0x0000000203097224 */ /* 0x000fce00078e0209 */
.L_x_34:
[----:B------:R-:W-:Y:S01]  /*2370*/  VIADD R16, R16, 0x1 ;  /* 0x0000000110107836 */ /* 0x000fe20000000000 */
[----:B------:R-:W-:Y:S01]  /*2380*/  PLOP3.LUT P1, PT, PT, PT, PT, 0x80, 0x8 ;  /* 0x000000000008781c */ /* 0x000fe20003f2f070 */
[----:B------:R-:W-:Y:S02]  /*2390*/  IMAD.IADD R15, R10, 0x1, R63 ;  /* 0x000000010a0f7824 */ /* 0x000fe400078e023f */
[----:B------:R-:W-:Y:S01]  /*23a0*/  IMAD.IADD R14, R9, 0x1, R62 ;  /* 0x00000001090e7824 */ /* 0x000fe200078e023e */
[----:B------:R-:W-:-:S04]  /*23b0*/  ISETP.NE.AND P0, PT, R16, 0x2, PT ;  /* 0x000000021000780c */ /* 0x000fc80003f05270 */
[----:B------:R-:W-:Y:S02]  /*23c0*/  SEL R2, RZ, 0x1, P0 ;  /* 0x00000001ff027807 */ /* 0x000fe40000000000 */
[----:B------:R-:W-:Y:S02]  /*23d0*/  SEL R16, R16, RZ, P0 ;  /* 0x000000ff10107207 */ /* 0x000fe40000000000 */
[----:B------:R-:W-:Y:S01]  /*23e0*/  LOP3.LUT R13, R13, R2, RZ, 0x3c, !PT ;  /* 0x000000020d0d7212 */ /* 0x000fe200078e3cff */
[----:B------:R-:W-:Y:S06]  /*23f0*/  @P2 BRA `(.L_x_35) ;  /* 0xfffffff000402947 */ /* 0x000fec000383ffff */
[----:B------:R-:W-:Y:S01]  /*2400*/  UIADD3 UR5, UPT, UPT, UR4, 0x10, URZ ;  /* 0x0000001004057890 */ /* 0x000fe2000fffe0ff */
[----:B------:R-:W-:-:S03]  /*2410*/  SHF.L.U32 R2, R17, 0x1f, RZ ;  /* 0x0000001f11027819 */ /* 0x000fc600000006ff */
[----:B------:R-:W-:-:S09]  /*2420*/  ULEA UR4, UR6, UR5, 0x3 ;  /* 0x0000000506047291 */ /* 0x000fd2000f8e18ff */
[----:B------:R-:W1:Y:S02]  /*2430*/  SYNCS.PHASECHK.TRANS64.TRYWAIT P0, [UR4], R2 ;  /* 0x00000002ff0075a7 */ /* 0x000e640008001104 */
[----:B-1----:R-:W-:Y:S05]  /*2440*/  @!P0 BRA `(.L_x_36) ;  /* 0x0000007c006c8947 */ /* 0x002fea0003800000 */
.L_x_170:
[----:B------:R-:W-:-:S04]  /*2450*/  UIADD3 UR6, UPT, UPT, UR6, 0x1, URZ ;  /* 0x0000000106067890 */ /* 0x000fc8000fffe0ff */
[----:B------:R-:W-:-:S04]  /*2460*/  UISETP.NE.AND UP0, UPT, UR6, 0x2, UPT ;  /* 0x000000020600788c */ /* 0x000fc8000bf05270 */
[----:B------:R-:W-:Y:S02]  /*2470*/  USEL UR4, URZ, 0x1, UP0 ;  /* 0x00000001ff047887 */ /* 0x000fe40008000000 */
[----:B------:R-:W-:-:S04]  /*2480*/  USEL UR6, UR6, URZ, UP0 ;  /* 0x000000ff06067287 */ /* 0x000fc80008000000 */
[----:B------:R-:W-:Y:S01]  /*2490*/  ULEA UR6, UR6, UR5, 0x3 ;  /* 0x0000000506067291 */ /* 0x000fe2000f8e18ff */
[----:B-1----:R-:W-:-:S04]  /*24a0*/  LOP3.LUT R2, R17, UR4, RZ, 0x3c, !PT ;  /* 0x0000000411027c12 */ /* 0x002fc8000f8e3cff */
[----:B------:R-:W-:Y:S01]  /*24b0*/  SHF.L.U32 R2, R2, 0x1f, RZ ;  /* 0x0000001f02027819 */ /* 0x000fe200000006ff */
[----:B----4-:R-:W-:-:S07]  /*24c0*/  IMAD.U32 R0, RZ, RZ, UR6 ;  /* 0x00000006ff007e24 */ /* 0x010fce000f8e00ff */
.L_x_37:
[----:B-1----:R1:W2:Y:S02]  /*24d0*/  SYNCS.PHASECHK.TRANS64.TRYWAIT P0, [R0+URZ], R2 ;  /* 0x00000002000075a7 */ /* 0x0022a400080011ff */
[----:B--2---:R-:W-:Y:S05]  /*24e0*/  @!P0 NANOSLEEP.SYNCS 0x989680 ;  /* 0x009896800000895d */ /* 0x004fea0003900000 */
[----:B------:R-:W2:Y:S02]  /*24f0*/  @!P0 SYNCS.PHASECHK.TRANS64 P0, [R0+URZ], R2 ;  /* 0x00000002000085a7 */ /* 0x000ea400080010ff */
[----:B--2---:R-:W-:Y:S05]  /*2500*/  @P0 EXIT ;  /* 0x000000000000094d */ /* 0x004fea0003800000 */
[----:B------:R-:W-:Y:S05]  /*2510*/  BRA `(.L_x_37) ;  /* 0xfffffffc00ec7947 */ /* 0x000fea000383ffff */
.L_x_17:
[----:B------:R-:W-:-:S04]  /*2520*/  UISETP.NE.AND UP1, UPT, UR37, URZ, UPT ;  /* 0x000000ff2500728c */ /* 0x000fc8000bf25270 */
[----:B------:R-:W-:-:S09]  /*2530*/  UISETP.NE.OR UP1, UPT, UR8, 0x1, UP1 ;  /* 0x000000010800788c */ /* 0x000fd20008f25670 */
[----:B------:R-:W-:Y:S05]  /*2540*/  BRA.U UP1, `(.L_x_38) ;  /* 0x0000000501487547 */ /* 0x000fea000b800000 */
[----:B------:R-:W-:Y:S01]  /*2550*/  ISETP.NE.AND P2, PT, R2, RZ, PT ;  /* 0x000000ff0200720c */ /* 0x000fe20003f45270 */
[----:B------:R-:W-:Y:S01]  /*2560*/  IMAD.MOV.U32 R12, RZ, RZ, 0x1 ;  /* 0x00000001ff0c7424 */ /* 0x000fe200078e00ff */
[----:B------:R-:W-:Y:S02]  /*2570*/  CS2R R10, SRZ ;  /* 0x00000000000a7805 */ /* 0x000fe4000001ff00 */
[----:B------:R-:W-:Y:S01]  /*2580*/  CS2R R8, SRZ ;  /* 0x0000000000087805 */ /* 0x000fe2000001ff00 */
[----:B------:R-:W-:Y:S01]  /*2590*/  UMOV UR4, 0x400 ;  /* 0x0000040000047882 */ /* 0x000fe20000000000 */
[----:B------:R-:W-:Y:S01]  /*25a0*/  UMOV UR6, URZ ;  /* 0x000000ff00067c82 */ /* 0x000fe20008000000 */
[----:B------:R-:W-:-:S12]  /*25b0*/  ULEA UR37, UR37, UR4, 0x18 ;  /* 0x0000000425257291 */ /* 0x000fd8000f8ec0ff */
.L_x_42:
[----:B------:R-:W-:Y:S02]  /*25c0*/  LEA R0, R8, UR37, 0x3 ;  /* 0x0000002508007c11 */ /* 0x000fe4000f8e18ff */
[----:B------:R-:W-:-:S03]  /*25d0*/  SHF.L.U32 R4, R9, 0x1f, RZ ;  /* 0x0000001f09047819 */ /* 0x000fc600000006ff */
[----:B------:R-:W-:Y:S01]  /*25e0*/  VIADD R5, R0, 0xe0 ;  /* 0x000000e000057836 */ /* 0x000fe20000000000 */
[----:B------:R-:W1:Y:S02]  /*25f0*/  SYNCS.PHASECHK.TRANS64.TRYWAIT P0, [R0+URZ+0xd0], R4 ;  /* 0x0000d004000075a7 */ /* 0x000e6400080011ff */
[----:B-1----:R-:W-:Y:S05]  /*2600*/  @!P0 BRA `(.L_x_39) ;  /* 0x0000007c00148947 */ /* 0x002fea0003800000 */
.L_x_171:
[----:B------:R-:W-:Y:S01]  /*2610*/  ULEA UR5, UR6, UR37, 0x3 ;  /* 0x0000002506057291 */ /* 0x000fe2000f8e18ff */
[----:B-1----:R-:W-:Y:S01]  /*2620*/  PRMT R0, RZ, 0x654, R5 ;  /* 0x00000654ff007816 */ /* 0x002fe20000000005 */
[----:B------:R-:W-:Y:S01]  /*2630*/  @!P2 IMAD.MOV.U32 R4, RZ, RZ, 0x10 ;  /* 0x00000010ff04a424 */ /* 0x000fe200078e00ff */
[----:B------:R-:W-:Y:S01]  /*2640*/  SHF.L.U32 R5, R12, 0x1f, RZ ;  /* 0x0000001f0c057819 */ /* 0x000fe200000006ff */
[----:B------:R-:W-:Y:S01]  /*2650*/  UIADD3 UR4, UPT, UPT, UR5, 0x70, URZ ;  /* 0x0000007005047890 */ /* 0x000fe2000fffe0ff */
[----:B------:R1:W-:Y:S05]  /*2660*/  SYNCS.ARRIVE.TRANS64.RED.A1T0 RZ, [R0+URZ], RZ ;  /* 0x000000ff00ff79a7 */ /* 0x0003ea00081004ff */
[----:B------:R-:W-:Y:S01]  /*2670*/  IMAD.U32 R6, RZ, RZ, UR4 ;  /* 0x00000004ff067e24 */ /* 0x000fe2000f8e00ff */
[----:B------:R-:W2:Y:S04]  /*2680*/  SYNCS.PHASECHK.TRANS64.TRYWAIT P0, [UR5+0x80], R5 ;  /* 0x00008005ff0075a7 */ /* 0x000ea80008001105 */
[----:B------:R-:W-:Y:S01]  /*2690*/  PRMT R6, R2, 0x654, R6 ;  /* 0x0000065402067816 */ /* 0x000fe20000000006 */
[----:B-12---:R-:W-:Y:S06]  /*26a0*/  @!P0 BRA `(.L_x_40) ;  /* 0x0000007c00008947 */ /* 0x006fec0003800000 */
.L_x_173:
[----:B------:R-:W-:Y:S01]  /*26b0*/  ULEA UR4, UR6, UR37, 0x4 ;  /* 0x0000002506047291 */ /* 0x000fe2000f8e20ff */
[----:B------:R-:W-:Y:S01]  /*26c0*/  SEL R3, R6, R3, !P2 ;  /* 0x0000000306037207 */ /* 0x000fe20005000000 */
[----:B------:R-:W-:Y:S01]  /*26d0*/  UIADD3 UR5, UPT, UPT, UR5, 0x70, URZ ;  /* 0x0000007005057890 */ /* 0x000fe2000fffe0ff */
[----:B-1----:R-:W-:Y:S01]  /*26e0*/  LEA R0, R11, UR37, 0x3 ;  /* 0x000000250b007c11 */ /* 0x002fe2000f8e18ff */
[----:B------:R-:W-:Y:S01]  /*26f0*/  UIADD3 UR4, UPT, UPT, UR4, 0x100, URZ ;  /* 0x0000010004047890 */ /* 0x000fe2000fffe0ff */
[----:B------:R1:W-:Y:S01]  /*2700*/  @!P2 SYNCS.ARRIVE.TRANS64.RED RZ, [R3+URZ], R4 ;  /* 0x0000000403ffa9a7 */ /* 0x0003e200080004ff */
[----:B------:R-:W-:Y:S01]  /*2710*/  UIADD3 UR6, UPT, UPT, UR6, 0x1, URZ ;  /* 0x0000000106067890 */ /* 0x000fe2000fffe0ff */
[----:B------:R-:W-:-:S03]  /*2720*/  VIADD R8, R8, 0x1 ;  /* 0x0000000108087836 */ /* 0x000fc60000000000 */
[----:B------:R-:W-:Y:S02]  /*2730*/  UISETP.NE.AND UP0, UPT, UR6, 0x2, UPT ;  /* 0x000000020600788c */ /* 0x000fe4000bf05270 */
[----:B------:R-:W-:Y:S01]  /*2740*/  ISETP.NE.AND P0, PT, R8, 0x2, PT ;  /* 0x000000020800780c */ /* 0x000fe20003f05270 */
[----:B------:R-:W-:Y:S06]  /*2750*/  UGETNEXTWORKID.BROADCAST [UR4], [UR5] ;  /* 0x00000000040073ca */ /* 0x000fec0008000100 */
[----:B------:R-:W-:Y:S02]  /*2760*/  USEL UR4, URZ, 0x1, UP0 ;  /* 0x00000001ff047887 */ /* 0x000fe40008000000 */
[----:B------:R-:W-:-:S04]  /*2770*/  USEL UR6, UR6, URZ, UP0 ;  /* 0x000000ff06067287 */ /* 0x000fc80008000000 */
[----:B------:R-:W-:Y:S02]  /*2780*/  LOP3.LUT R12, R12, UR4, RZ, 0x3c, !PT ;  /* 0x000000040c0c7c12 */ /* 0x000fe4000f8e3cff */
[----:B-1----:R-:W-:-:S04]  /*2790*/  SHF.L.U32 R4, R10, 0x1f, RZ ;  /* 0x0000001f0a047819 */ /* 0x002fc800000006ff */
[----:B------:R-:W1:Y:S02]  /*27a0*/  SYNCS.PHASECHK.TRANS64.TRYWAIT P1, [R0+URZ+0x70], R4 ;  /* 0x00007004000075a7 */ /* 0x000e6400080211ff */
[----:B-1----:R-:W-:Y:S05]  /*27b0*/  @!P1 BRA `(.L_x_41) ;  /* 0x0000007800d49947 */ /* 0x002fea0003800000 */
.L_x_174:
[C---:B-1----:R-:W-:Y:S01]  /*27c0*/  LEA R4, R11.reuse, UR37, 0x4 ;  /* 0x000000250b047c11 */ /* 0x042fe2000f8e20ff */
[----:B------:R-:W-:Y:S01]  /*27d0*/  VIADD R0, R0, 0x80 ;  /* 0x0000008000007836 */ /* 0x000fe20000000000 */
[----:B------:R-:W-:Y:S01]  /*27e0*/  SEL R8, R8, RZ, P0 ;  /* 0x000000ff08087207 */ /* 0x000fe20000000000 */
[----:B------:R-:W-:-:S03]  /*27f0*/  VIADD R11, R11, 0x1 ;  /* 0x000000010b0b7836 */ /* 0x000fc60000000000 */
[----:B------:R-:W1:Y:S01]  /*2800*/  LDS.128 R4, [R4+0x100] ;  /* 0x0001000004047984 */ /* 0x000e620000000c00 */
[----:B------:R-:W-:Y:S02]  /*2810*/  PRMT R0, RZ, 0x654, R0 ;  /* 0x00000654ff007816 */ /* 0x000fe40000000000 */
[C---:B------:R-:W-:Y:S01]  /*2820*/  ISETP.NE.AND P1, PT, R11.reuse, 0x2, PT ;  /* 0x000000020b00780c */ /* 0x040fe20003f25270 */
[----:B------:R-:W-:Y:S01]  /*2830*/  @!PT LDS RZ, [RZ] ;  /* 0x00000000fffff984 */ /* 0x000fe20000000800 */
[----:B------:R-:W-:Y:S01]  /*2840*/  @!PT LDS RZ, [RZ] ;  /* 0x00000000fffff984 */ /* 0x000fe20000000800 */
[----:B------:R-:W-:Y:S01]  /*2850*/  @!PT LDS RZ, [RZ] ;  /* 0x00000000fffff984 */ /* 0x000fe20000000800 */
[----:B------:R-:W-:Y:S01]  /*2860*/  @!PT LDS RZ, [RZ] ;  /* 0x00000000fffff984 */ /* 0x000fe20000000800 */
[----:B------:R2:W-:Y:S06]  /*2870*/  MEMBAR.ALL.CTA ;  /* 0x0000000000007992 */ /* 0x0005ec0000008000 */
[----:B--2---:R-:W2:Y:S01]  /*2880*/  FENCE.VIEW.ASYNC.S ;  /* 0x00000000000073c6 */ /* 0x004ea20000000000 */
[----:B------:R-:W-:Y:S01]  /*2890*/  SEL R11, R11, RZ, P1 ;  /* 0x000000ff0b0b7207 */ /* 0x000fe20000800000 */
[----:B--2---:R2:W-:Y:S01]  /*28a0*/  SYNCS.ARRIVE.TRANS64.RED.A1T0 RZ, [R0+URZ], RZ ;  /* 0x000000ff00ff79a7 */ /* 0x0045e200081004ff */
[----:B-1----:R-:W-:-:S02]  /*28b0*/  LOP3.LUT P3, RZ, R6, 0x1, RZ, 0xc0, !PT ;  /* 0x0000000106ff7812 */ /* 0x002fc4000786c0ff */
[----:B------:R-:W-:-:S04]  /*28c0*/  SEL R4, RZ, 0x1, P1 ;  /* 0x00000001ff047807 */ /* 0x000fc80000800000 */
[----:B------:R-:W-:Y:S02]  /*28d0*/  LOP3.LUT R10, R10, R4, RZ, 0x3c, !PT ;  /* 0x000000040a0a7212 */ /* 0x000fe400078e3cff */
[----:B--2---:R-:W-:-:S04]  /*28e0*/  SEL R0, RZ, 0x1, P0 ;  /* 0x00000001ff007807 */ /* 0x004fc80000000000 */
[----:B------:R-:W-:Y:S01]  /*28f0*/  LOP3.LUT R9, R9, R0, RZ, 0x3c, !PT ;  /* 0x0000000009097212 */ /* 0x000fe200078e3cff */
[----:B------:R-:W-:Y:S06]  /*2900*/  @P3 BRA `(.L_x_42) ;  /* 0xfffffffc002c3947 */ /* 0x000fec000383ffff */
[----:B------:R-:W-:Y:S01]  /*2910*/  ULEA UR5, UR6, UR37, 0x3 ;  /* 0x0000002506057291 */ /* 0x000fe2000f8e18ff */
[----:B------:R-:W-:-:S08]  /*2920*/  SHF.L.U32 R2, R12, 0x1f, RZ ;  /* 0x0000001f0c027819 */ /* 0x000fd000000006ff */
[----:B------:R-:W1:Y:S02]  /*2930*/  SYNCS.PHASECHK.TRANS64 P0, [UR5+0x80], R2 ;  /* 0x00008002ff0075a7 */ /* 0x000e640008001005 */
[----:B-1----:R-:W-:Y:S05]  /*2940*/  @P0 BRA `(.L_x_43) ;  /* 0x0000000000080947 */ /* 0x002fea0003800000 */
[----:B------:R-:W1:Y:S02]  /*2950*/  SYNCS.PHASECHK.TRANS64.TRYWAIT P0, [UR5+0x80], R2 ;  /* 0x00008002ff0075a7 */ /* 0x000e640008001105 */
[----:B-1----:R-:W-:Y:S05]  /*2960*/  @!P0 BRA `(.L_x_44) ;  /* 0x00000078007c8947 */ /* 0x002fea0003800000 */
.L_x_43:
[----:B------:R-:W-:-:S04]  /*2970*/  UIADD3 UR4, UPT, UPT, UR6, 0x1, URZ ;  /* 0x0000000106047890 */ /* 0x000fc8000fffe0ff */
[----:B------:R-:W-:-:S04]  /*2980*/  UISETP.NE.AND UP0, UPT, UR4, 0x2, UPT ;  /* 0x000000020400788c */ /* 0x000fc8000bf05270 */
[----:B------:R-:W-:Y:S02]  /*2990*/  USEL UR7, URZ, 0x1, UP0 ;  /* 0x00000001ff077887 */ /* 0x000fe40008000000 */
[----:B------:R-:W-:-:S04]  /*29a0*/  USEL UR4, UR4, URZ, UP0 ;  /* 0x000000ff04047287 */ /* 0x000fc80008000000 */
[----:B------:R-:W-:Y:S01]  /*29b0*/  ULEA UR4, UR4, UR37, 0x3 ;  /* 0x0000002504047291 */ /* 0x000fe2000f8e18ff */
[----:B-1----:R-:W-:-:S04]  /*29c0*/  LOP3.LUT R2, R12, UR7, RZ, 0x3c, !PT ;  /* 0x000000070c027c12 */ /* 0x002fc8000f8e3cff */
[----:B------:R-:W-:-:S04]  /*29d0*/  SHF.L.U32 R0, R2, 0x1f, RZ ;  /* 0x0000001f02007819 */ /* 0x000fc800000006ff */
[----:B------:R-:W1:Y:S02]  /*29e0*/  SYNCS.PHASECHK.TRANS64 P0, [UR4+0x80], R0 ;  /* 0x00008000ff0075a7 */ /* 0x000e640008001004 */
[----:B-1----:R-:W-:Y:S05]  /*29f0*/  @P0 EXIT ;  /* 0x000000000000094d */ /* 0x002fea0003800000 */
[----:B------:R-:W-:Y:S02]  /*2a00*/  SHF.L.U32 R2, R2, 0x1f, RZ ;  /* 0x0000001f02027819 */ /* 0x000fe400000006ff */
[----:B------:R-:W-:-:S07]  /*2a10*/  MOV R0, UR4 ;  /* 0x0000000400007c02 */ /* 0x000fce0008000f00 */
.L_x_45:
[----:B-1----:R1:W2:Y:S02]  /*2a20*/  SYNCS.PHASECHK.TRANS64.TRYWAIT P0, [R0+URZ+0x80], R2 ;  /* 0x00008002000075a7 */ /* 0x0022a400080011ff */
[----:B--2---:R-:W-:Y:S05]  /*2a30*/  @!P0 NANOSLEEP.SYNCS 0x989680 ;  /* 0x009896800000895d */ /* 0x004fea0003900000 */
[----:B------:R-:W2:Y:S02]  /*2a40*/  @!P0 SYNCS.PHASECHK.TRANS64 P0, [R0+URZ+0x80], R2 ;  /* 0x00008002000085a7 */ /* 0x000ea400080010ff */
[----:B--2---:R-:W-:Y:S05]  /*2a50*/  @P0 EXIT ;  /* 0x000000000000094d */ /* 0x004fea0003800000 */
[----:B------:R-:W-:Y:S05]  /*2a60*/  BRA `(.L_x_45) ;  /* 0xfffffffc00ec7947 */ /* 0x000fea000383ffff */
.L_x_38:
[----:B------:R-:W-:-:S09]  /*2a70*/  UISETP.NE.AND UP1, UPT, UR8, URZ, UPT ;  /* 0x000000ff0800728c */ /* 0x000fd2000bf25270 */
[----:B------:R-:W-:Y:S05]  /*2a80*/  BRA.U UP1, `(.L_x_46) ;  /* 0x00000011013c7547 */ /* 0x000fea000b800000 */
[----:B------:R-:W-:Y:S01]  /*2a90*/  UMOV UR4, 0x40 ;  /* 0x0000004000047882 */ /* 0x000fe20000000000 */
[----:B------:R-:W-:Y:S01]  /*2aa0*/  NOP ;  /* 0x0000000000007918 */ /* 0x000fe20000000000 */
[----:B------:R-:W-:Y:S01]  /*2ab0*/  ULEA UR4, UR37, UR4, 0x18 ;  /* 0x0000000425047291 */ /* 0x000fe2000f8ec0ff */
[----:B------:R-:W-:Y:S02]  /*2ac0*/  UMOV UR5, 0x400 ;  /* 0x0000040000057882 */ /* 0x000fe40000000000 */
[----:B------:R-:W-:-:S06]  /*2ad0*/  ULEA UR37, UR37, UR5, 0x18 ;  /* 0x0000000525257291 */ /* 0x000fcc000f8ec0ff */
[----:B------:R-:W1:Y:S02]  /*2ae0*/  LDS.U8 R0, [UR4+0x1c] ;  /* 0x00001c04ff007984 */ /* 0x000e640008000000 */
[----:B-1----:R-:W-:-:S13]  /*2af0*/  ISETP.NE.AND P0, PT, R0, RZ, PT ;  /* 0x000000ff0000720c */ /* 0x002fda0003f05270 */
[----:B------:R-:W-:Y:S05]  /*2b00*/  @P0 BRA `(.L_x_47) ;  /* 0x0000000000580947 */ /* 0x000fea0003800000 */
[----:B------:R-:W-:-:S13]  /*2b10*/  ELECT P0, URZ, PT ;  /* 0x0000000000ff782f */ /* 0x000fda0003800000 */
[----:B------:R-:W-:Y:S05]  /*2b20*/  @!P0 BRA `(.L_x_48) ;  /* 0x0000000000608947 */ /* 0x000fea0003800000 */
[----:B------:R-:W-:Y:S01]  /*2b30*/  UMOV UR5, 0x10 ;  /* 0x0000001000057882 */ /* 0x000fe20000000000 */
[----:B------:R-:W-:Y:S01]  /*2b40*/  HFMA2 R0, -RZ, RZ, 0, 5.9604644775390625e-08 ;  /* 0x00000001ff007431 */ /* 0x000fe200000001ff */
[----:B------:R-:W-:-:S03]  /*2b50*/  MOV R2, 0xffff ;  /* 0x0000ffff00027802 */ /* 0x000fc60000000f00 */
[----:B------:R-:W-:Y:S04]  /*2b60*/  DEPBAR.LE SB1, 0x36 ;  /* 0x00009d800000791a */ /* 0x000fe80000000000 */
[----:B------:R-:W1:Y:S02]  /*2b70*/  UTCATOMSWS.FIND_AND_SET.ALIGN UP0, UR5, UR5 ;  /* 0x00000005000575e3 */ /* 0x000e640008000800 */
[----:B-1----:R-:W-:Y:S01]  /*2b80*/  MOV R3, UR5 ;  /* 0x0000000500037c02 */ /* 0x002fe20008000f00 */
[----:B------:R-:W-:Y:S06]  /*2b90*/  BRA.U UP0, `(.L_x_49) ;  /* 0x0000000100187547 */ /* 0x000fec000b800000 */
.L_x_50:
[----:B------:R-:W-:Y:S05]  /*2ba0*/  NANOSLEEP 0x64 ;  /* 0x000000640000795d */ /* 0x000fea0003800000 */
[----:B------:R-:W-:-:S05]  /*2bb0*/  UMOV UR5, 0x10 ;  /* 0x0000001000057882 */ /* 0x000fca0000000000 */
[----:B------:R-:W-:Y:S04]  /*2bc0*/  DEPBAR.LE SB1, 0x36 ;  /* 0x00009d800000791a */ /* 0x000fe80000000000 */
[----:B------:R-:W1:Y:S02]  /*2bd0*/  UTCATOMSWS.FIND_AND_SET.ALIGN UP0, UR5, UR5 ;  /* 0x00000005000575e3 */ /* 0x000e640008000800 */
[----:B-1----:R-:W-:Y:S01]  /*2be0*/  MOV R3, UR5 ;  /* 0x0000000500037c02 */ /* 0x002fe20008000f00 */
[----:B------:R-:W-:Y:S05]  /*2bf0*/  BRA.U !UP0, `(.L_x_50) ;  /* 0xfffffffd08e87547 */ /* 0x000fea000b83ffff */
.L_x_49:
[-C--:B------:R-:W-:Y:S02]  /*2c00*/  SHF.L.U32 R2, R2, R3.reuse, RZ ;  /* 0x0000000302027219 */ /* 0x080fe400000006ff */
[----:B------:R-:W-:Y:S01]  /*2c10*/  SHF.L.U32 R0, R0, R3, RZ ;  /* 0x0000000300007219 */ /* 0x000fe200000006ff */
[----:B------:R-:W-:Y:S02]  /*2c20*/  IMAD.SHL.U32 R3, R3, 0x20, RZ ;  /* 0x0000002003037824 */ /* 0x000fe400078e00ff */
[----:B------:R1:W-:Y:S04]  /*2c30*/  ATOMS.OR RZ, [UR4+0x14], R2 ;  /* 0x00001402ffff798c */ /* 0x0003e8000b000004 */
[----:B------:R1:W-:Y:S04]  /*2c40*/  ATOMS.OR RZ, [UR4+0x18], R0 ;  /* 0x00001800ffff798c */ /* 0x0003e8000b000004 */
[----:B------:R1:W-:Y:S01]  /*2c50*/  STS [UR37+0x120], R3 ;  /* 0x00012003ff007988 */ /* 0x0003e20008000825 */
[----:B------:R-:W-:Y:S05]  /*2c60*/  BRA `(.L_x_48) ;  /* 0x0000000000107947 */ /* 0x000fea0003800000 */
.L_x_47:
[----:B------:R-:W-:Y:S02]  /*2c70*/  MOV R0, 0xffffffff ;  /* 0xffffffff00007802 */ /* 0x000fe40000000f00 */
[----:B------:R-:W-:-:S03]  /*2c80*/  MOV R2, 0x2cb0 ;  /* 0x00002cb000027802 */ /* 0x000fc60000000f00 */
[----:B------:R1:W-:Y:S04]  /*2c90*/  STS [UR37+0x120], R0 ;  /* 0x00012000ff007988 */ /* 0x0003e80008000825 */
[----:B-1-3-5:R-:W-:Y:S05]  /*2ca0*/  CALL.REL.NOINC `($__internal_1_$__cuda_sm10x_tcgen05_guardrail_trap_phase_invalid_during_alloc) ;  /* 0x0000008000747944 */ /* 0x02afea0003c00000 */
.L_x_48:
[----:B------:R-:W-:Y:S05]  /*2cb0*/  WARPSYNC.ALL ;  /* 0x0000000000007948 */ /* 0x000fea0003800000 */
[----:B------:R-:W2:Y:S01]  /*2cc0*/  S2UR UR5, SR_CgaCtaId ;  /* 0x00000000000579c3 */ /* 0x000ea20000008800 */
[----:B------:R-:W-:Y:S01]  /*2cd0*/  UMOV UR4, 0x400 ;  /* 0x0000040000047882 */ /* 0x000fe20000000000 */
[----:B------:R-:W-:-:S06]  /*2ce0*/  NOP ;  /* 0x0000000000007918 */ /* 0x000fcc0000000000 */
[----:B------:R-:W-:Y:S06]  /*2cf0*/  BAR.ARV 0x6, 0xa0 ;  /* 0x0182800000007b1d */ /* 0x000fec0000002000 */
[----:B------:R-:W4:Y:S01]  /*2d00*/  LDCU UR7, c[0x0][0x38c] ;  /* 0x00007180ff0777ac */ /* 0x000f220008000800 */
[----:B------:R-:W-:Y:S01]  /*2d10*/  IMAD.MOV.U32 R11, RZ, RZ, 0x1 ;  /* 0x00000001ff0b7424 */ /* 0x000fe200078e00ff */
[----:B------:R-:W-:Y:S01]  /*2d20*/  CS2R R8, SRZ ;  /* 0x0000000000087805 */ /* 0x000fe2000001ff00 */
[----:B------:R-:W-:Y:S01]  /*2d30*/  IMAD.MOV.U32 R10, RZ, RZ, RZ ;  /* 0x000000ffff0a7224 */ /* 0x000fe200078e00ff */
[----:B------:R-:W3:Y:S01]  /*2d40*/  LDCU UR6, c[0x0][0x38c] ;  /* 0x00007180ff0677ac */ /* 0x000ee20008000800 */
[----:B------:R-:W-:Y:S01]  /*2d50*/  UMOV UR15, URZ ;  /* 0x000000ff000f7c82 */ /* 0x000fe20008000000 */
[----:B------:R-:W-:Y:S01]  /*2d60*/  UMOV UR14, URZ ;  /* 0x000000ff000e7c82 */ /* 0x000fe20008000000 */
[----:B--2---:R-:W-:Y:S01]  /*2d70*/  ULEA UR5, UR5, UR4, 0x18 ;  /* 0x0000000405057291 */ /* 0x004fe2000f8ec0ff */
[----:B------:R-:W-:Y:S01]  /*2d80*/  UMOV UR32, 0x0 ;  /* 0x0000000000207882 */ /* 0x000fe20000000000 */
[----:B------:R-:W-:-:S02]  /*2d90*/  UMOV UR33, 0x4400910 ;  /* 0x0440091000217882 */ /* 0x000fc40000000000 */
[----:B------:R-:W-:Y:S02]  /*2da0*/  UIADD3 UR9, UPT, UPT, UR5, 0x8800, URZ ;  /* 0x0000880005097890 */ /* 0x000fe4000fffe0ff */
[----:B------:R-:W-:Y:S02]  /*2db0*/  UIADD3 UR10, UPT, UPT, UR5, 0x10800, URZ ;  /* 0x00010800050a7890 */ /* 0x000fe4000fffe0ff */
[----:B----4-:R-:W-:Y:S01]  /*2dc0*/  UIADD3 UR7, UPT, UPT, UR7, 0x3f, URZ ;  /* 0x0000003f07077890 */ /* 0x010fe2000fffe0ff */
[----:B-1----:R-:W1:Y:S01]  /*2dd0*/  LDS R0, [UR5+0x120] ;  /* 0x00012005ff007984 */ /* 0x002e620008000800 */
[----:B------:R-:W-:Y:S02]  /*2de0*/  USHF.R.U32.HI UR9, URZ, 0x4, UR9 ;  /* 0x00000004ff097899 */ /* 0x000fe40008011609 */
[----:B------:R-:W-:Y:S02]  /*2df0*/  USHF.R.S32.HI UR4, URZ, 0x1f, UR7 ;  /* 0x0000001fff047899 */ /* 0x000fe40008011407 */
[----:B------:R-:W-:-:S02]  /*2e00*/  USHF.R.U32.HI UR10, URZ, 0x4, UR10 ;  /* 0x00000004ff0a7899 */ /* 0x000fc4000801160a */
[----:B------:R-:W-:Y:S02]  /*2e10*/  ULEA.HI UR4, UR4, UR7, URZ, 0x6 ;  /* 0x0000000704047291 */ /* 0x000fe4000f8f30ff */
[----:B------:R-:W-:Y:S02]  /*2e20*/  ULOP3.LUT UR9, UR9, 0x3fff, URZ, 0xc0, !UPT ;  /* 0x00003fff09097892 */ /* 0x000fe4000f8ec0ff */
[----:B------:R-:W-:Y:S02]  /*2e30*/  USHF.R.S32.HI UR4, URZ, 0x6, UR4 ;  /* 0x00000006ff047899 */ /* 0x000fe40008011404 */
[----:B------:R-:W-:Y:S02]  /*2e40*/  ULOP3.LUT UR10, UR10, 0x3fff, URZ, 0xc0, !UPT ;  /* 0x00003fff0a0a7892 */ /* 0x000fe4000f8ec0ff */
[----:B------:R-:W-:Y:S01]  /*2e50*/  UISETP.LT.AND UP0, UPT, UR4, 0x1, UPT ;  /* 0x000000010400788c */ /* 0x000fe2000bf01270 */
[----:B------:R-:W-:Y:S01]  /*2e60*/  UMOV UR30, 0x0 ;  /* 0x00000000001e7882 */ /* 0x000fe20000000000 */
[----:B------:R-:W-:-:S02]  /*2e70*/  UMOV UR31, 0x4400910 ;  /* 0x04400910001f7882 */ /* 0x000fc40000000000 */
[----:B------:R-:W-:Y:S01]  /*2e80*/  USEL UR8, UR4, 0x1, !UP0 ;  /* 0x0000000104087887 */ /* 0x000fe2000c000000 */
[----:B------:R-:W-:Y:S01]  /*2e90*/  UMOV UR28, 0x0 ;  /* 0x00000000001c7882 */ /* 0x000fe20000000000 */
[----:B------:R-:W-:Y:S01]  /*2ea0*/  UMOV UR29, 0x4400910 ;  /* 0x04400910001d7882 */ /* 0x000fe20000000000 */
[----:B------:R-:W-:Y:S01]  /*2eb0*/  UMOV UR26, 0x0 ;  /* 0x00000000001a7882 */ /* 0x000fe20000000000 */
[----:B------:R-:W-:Y:S01]  /*2ec0*/  UMOV UR27, 0x4400910 ;  /* 0x04400910001b7882 */ /* 0x000fe20000000000 */
[----:B------:R-:W-:Y:S01]  /*2ed0*/  UMOV UR24, 0x0 ;  /* 0x0000000000187882 */ /* 0x000fe20000000000 */
[----:B------:R-:W-:Y:S01]  /*2ee0*/  UMOV UR25, 0x4400910 ;  /* 0x0440091000197882 */ /* 0x000fe20000000000 */
[----:B------:R-:W-:Y:S01]  /*2ef0*/  UMOV UR22, 0x0 ;  /* 0x0000000000167882 */ /* 0x000fe20000000000 */
[----:B------:R-:W-:Y:S01]  /*2f00*/  UMOV UR23, 0x4400910 ;  /* 0x0440091000177882 */ /* 0x000fe20000000000 */
[----:B------:R-:W-:Y:S02]  /*2f10*/  ULOP3.LUT UR9, UR9, 0x10000, URZ, 0xfc, !UPT ;  /* 0x0001000009097892 */ /* 0x000fe4000f8efcff */
[----:B------:R-:W-:-:S02]  /*2f20*/  ULOP3.LUT UR10, UR10, 0x10000, URZ, 0xfc, !UPT ;  /* 0x000100000a0a7892 */ /* 0x000fc4000f8efcff */
[----:B------:R-:W-:Y:S02]  /*2f30*/  UIADD3 UR8, UPT, UPT, -UR8, URZ, URZ ;  /* 0x000000ff08087290 */ /* 0x000fe4000fffe1ff */
[----:B---3--:R-:W-:Y:S01]  /*2f40*/  UISETP.GE.AND UP3, UPT, UR6, 0x1, UPT ;  /* 0x000000010600788c */ /* 0x008fe2000bf66270 */
[----:B------:R-:W-:Y:S01]  /*2f50*/  UMOV UR20, 0x0 ;  /* 0x0000000000147882 */ /* 0x000fe20000000000 */
[----:B------:R-:W-:Y:S01]  /*2f60*/  UMOV UR21, 0x4400910 ;  /* 0x0440091000157882 */ /* 0x000fe20000000000 */
[----:B------:R-:W-:Y:S01]  /*2f70*/  UMOV UR18, 0x0 ;  /* 0x0000000000127882 */ /* 0x000fe20000000000 */
[----:B-1----:R-:W-:Y:S01]  /*2f80*/  R2UR UR16, R0 ;  /* 0x00000000001072ca */ /* 0x002fe200000e0000 */
[----:B------:R-:W-:-:S14]  /*2f90*/  UMOV UR19, 0x4400910 ;  /* 0x0440091000137882 */ /* 0x000fdc0000000000 */
.L_x_57:
[----:B------:R-:W-:Y:S02]  /*2fa0*/  LEA R0, R10, UR5, 0x3 ;  /* 0x000000050a007c11 */ /* 0x000fe4000f8e18ff */
[----:B------:R-:W-:Y:S02]  /*2fb0*/  SHF.L.U32 R2, R9, 0x1f, RZ ;  /* 0x0000001f09027819 */ /* 0x000fe400000006ff */
[----:B------:R-:W-:Y:S01]  /*2fc0*/  PLOP3.LUT P0, PT, PT, PT, UP3, 0x80, 0x8 ;  /* 0x000000000008781c */ /* 0x000fe20003f0f038 */
[----:B------:R-:W-:Y:S01]  /*2fd0*/  VIADD R3, R0, 0x80 ;  /* 0x0000008000037836 */ /* 0x000fe20000000000 */
[----:B-1----:R-:W1:Y:S02]  /*2fe0*/  SYNCS.PHASECHK.TRANS64.TRYWAIT P1, [R0+URZ+0x70], R2 ;  /* 0x00007002000075a7 */ /* 0x002e6400080211ff */
[----:B-1-3--:R-:W-:Y:S09]  /*2ff0*/  @!P1 BRA `(.L_x_51) ;  /* 0x0000007000f09947 */ /* 0x00aff20003800000 */
.L_x_176:
[----:B------:R-:W-:Y:S01]  /*3000*/  LEA R4, R10, UR5, 0x4 ;  /* 0x000000050a047c11 */ /* 0x000fe2000f8e20ff */
[----:B------:R-:W-:Y:S01]  /*3010*/  @UP3 ULEA UR7, UR14, UR5, 0x3 ;  /* 0x000000050e073291 */ /* 0x000fe2000f8e18ff */
[----:B------:R-:W-:Y:S01]  /*3020*/  PLOP3.LUT P2, PT, PT, PT, PT, 0x80, 0x8 ;  /* 0x000000000008781c */ /* 0x000fe20003f4f070 */
[----:B------:R-:W-:Y:S01]  /*3030*/  ULEA UR6, UR15, UR5, 0x3 ;  /* 0x000000050f067291 */ /* 0x000fe2000f8e18ff */
[----:B------:R-:W-:Y:S01]  /*3040*/  PRMT R3, RZ, 0x654, R3 ;  /* 0x00000654ff037816 */ /* 0x000fe20000000003 */
[----:B------:R-:W-:Y:S01]  /*3050*/  ULEA.HI UR11, UR15, UR15, URZ, 0x1 ;  /* 0x0000000f0f0b7291 */ /* 0x000fe2000f8f08ff */
[----:B------:R-:W2:Y:S01]  /*3060*/  LDS.128 R4, [R4+0x100] ;  /* 0x0001000004047984 */ /* 0x000ea20000000c00 */
[----:B-1----:R-:W-:Y:S02]  /*3070*/  @P0 SHF.L.U32 R2, R8, 0x1f, RZ ;  /* 0x0000001f08020819 */ /* 0x002fe400000006ff */
[----:B------:R-:W-:Y:S01]  /*3080*/  SHF.L.U32 R0, R11, 0x1f, RZ ;  /* 0x0000001f0b007819 */ /* 0x000fe200000006ff */
[----:B------:R-:W-:Y:S01]  /*3090*/  @!PT LDS RZ, [RZ] ;  /* 0x00000000fffff984 */ /* 0x000fe20000000800 */
[----:B------:R-:W-:Y:S01]  /*30a0*/  @!PT LDS RZ, [RZ] ;  /* 0x00000000fffff984 */ /* 0x000fe20000000800 */
[----:B------:R-:W-:Y:S01]  /*30b0*/  @!PT LDS RZ, [RZ] ;  /* 0x00000000fffff984 */ /* 0x000fe20000000800 */
[----:B------:R-:W-:Y:S01]  /*30c0*/  @!PT LDS RZ, [RZ] ;  /* 0x00000000fffff984 */ /* 0x000fe20000000800 */
[----:B------:R1:W-:Y:S06]  /*30d0*/  MEMBAR.ALL.CTA ;  /* 0x0000000000007992 */ /* 0x0003ec0000008000 */
[----:B-1----:R-:W1:Y:S02]  /*30e0*/  FENCE.VIEW.ASYNC.S ;  /* 0x00000000000073c6 */ /* 0x002e640000000000 */
[----:B-1----:R1:W-:Y:S01]  /*30f0*/  SYNCS.ARRIVE.TRANS64.RED.A1T0 RZ, [R3+URZ], RZ ;  /* 0x000000ff03ff79a7 */ /* 0x0023e200081004ff */
[----:B------:R1:W3:Y:S01]  /*3100*/  @P0 SYNCS.PHASECHK.TRANS64.TRYWAIT P2, [UR7], R2 ;  /* 0x00000002ff0005a7 */ /* 0x0002e20008041107 */
[----:B------:R-:W-:-:S02]  /*3110*/  USHF.L.U32 UR7, UR11, 0x7, URZ ;  /* 0x000000070b077899 */ /* 0x000fc400080006ff */
[----:B------:R-:W-:Y:S01]  /*3120*/  ULOP3.LUT UR11, UR11, 0xffe, URZ, 0xc0, !UPT ;  /* 0x00000ffe0b0b7892 */ /* 0x000fe2000f8ec0ff */
[----:B--2---:R-:W-:Y:S01]  /*3130*/  LOP3.LUT P1, RZ, R6, 0x1, RZ, 0xc0, !PT ;  /* 0x0000000106ff7812 */ /* 0x004fe2000782c0ff */
[----:B------:R-:W-:Y:S02]  /*3140*/  ULOP3.LUT UR7, UR7, 0xffffff00, URZ, 0xc0, !UPT ;  /* 0xffffff0007077892 */ /* 0x000fe4000f8ec0ff */
[----:B------:R-:W-:Y:S02]  /*3150*/  UIADD3 UR11, UPT, UPT, -UR11, UR15, URZ ;  /* 0x0000000f0b0b7290 */ /* 0x000fe4000fffe1ff */
[----:B------:R-:W-:-:S04]  /*3160*/  UIADD3 UR7, UPT, UPT, UR16, UR7, URZ ;  /* 0x0000000710077290 */ /* 0x000fc8000fffe0ff */
[----:B------:R-:W-:Y:S01]  /*3170*/  ULEA UR7, UR11, UR7, 0x14 ;  /* 0x000000070b077291 */ /* 0x000fe2000f8ea0ff */
[----:B------:R-:W2:Y:S02]  /*3180*/  SYNCS.PHASECHK.TRANS64.TRYWAIT P0, [UR6+0xb0], R0 ;  /* 0x0000b000ff0075a7 */ /* 0x000ea40008001106 */
[----:B-123--:R-:W-:Y:S09]  /*3190*/  @!P0 BRA `(.L_x_52) ;  /* 0x00000070009c8947 */ /* 0x00eff20003800000 */
.L_x_178:
[----:B------:R-:W-:Y:S01]  /*31a0*/  IADD3 R10, PT, PT, R10, 0x1, RZ ;  /* 0x000000010a0a7810 */ /* 0x000fe20007ffe0ff */
[----:B------:R-:W-:Y:S06]  /*31b0*/  BRA.U !UP3, `(.L_x_53) ;  /* 0x000000050b107547 */ /* 0x000fec000b800000 */
[----:B------:R-:W-:Y:S01]  /*31c0*/  UPLOP3.LUT UP4, UPT, UPT, UPT, UPT, 0x40, 0x4 ;  /* 0x000000000004789c */ /* 0x000fe20003f8e870 */
[----:B------:R-:W-:Y:S01]  /*31d0*/  UMOV UR13, UR8 ;  /* 0x00000008000d7c82 */ /* 0x000fe20008000000 */
[----:B------:R-:W-:Y:S01]  /*31e0*/  UMOV UR12, UR4 ;  /* 0x00000004000c7c82 */ /* 0x000fe20008000000 */
[----:B------:R-:W-:-:S08]  /*31f0*/  UMOV UR17, UR14 ;  /* 0x0000000e00117c82 */ /* 0x000fd00008000000 */
.L_x_56:
[----:B------:R-:W-:Y:S02]  /*3200*/  UIADD3 UR13, UPT, UPT, UR13, 0x1, URZ ;  /* 0x000000010d0d7890 */ /* 0x000fe4000fffe0ff */
[----:B--2---:R-:W-:Y:S02]  /*3210*/  ULEA UR11, UR17, UR5, 0x3 ;  /* 0x00000005110b7291 */ /* 0x004fe4000f8e18ff */
[----:B------:R-:W-:Y:S01]  /*3220*/  UISETP.NE.AND UP0, UPT, UR13, URZ, UPT ;  /* 0x000000ff0d00728c */ /* 0x000fe2000bf05270 */
[----:B---3--:R-:W-:Y:S10]  /*3230*/  @P2 BRA `(.L_x_54) ;  /* 0x00000000000c2947 */ /* 0x008ff40003800000 */
[----:B-1----:R-:W-:Y:S04]  /*3240*/  SHF.L.U32 R2, R8, 0x1f, RZ ;  /* 0x0000001f08027819 */ /* 0x002fe800000006ff */
[----:B------:R-:W1:Y:S02]  /*3250*/  SYNCS.PHASECHK.TRANS64.TRYWAIT P0, [UR11], R2 ;  /* 0x00000002ff0075a7 */ /* 0x000e64000800110b */
[----:B-1----:R-:W-:Y:S05]  /*3260*/  @!P0 BRA `(.L_x_55) ;  /* 0x0000007000808947 */ /* 0x002fea0003800000 */
.L_x_54:
[----:B------:R-:W-:Y:S01]  /*3270*/  UISETP.NE.AND UP1, UPT, UR12, 0x1, UPT ;  /* 0x000000010c00788c */ /* 0x000fe2000bf25270 */
[----:B------:R-:W-:Y:S01]  /*3280*/  PLOP3.LUT P2, PT, PT, PT, PT, 0x80, 0x8 ;  /* 0x000000000008781c */ /* 0x000fe20003f4f070 */
[----:B------:R-:W-:Y:S02]  /*3290*/  UIADD3 UR14, UPT, UPT, UR17, 0x1, URZ ;  /* 0x00000001110e7890 */ /* 0x000fe4000fffe0ff */
[----:B------:R-:W-:Y:S02]  /*32a0*/  ULEA UR64, UR17, UR10, 0xc ;  /* 0x0000000a11407291 */ /* 0x000fe4000f8e60ff */
[----:B------:R-:W-:Y:S01]  /*32b0*/  UISETP.NE.AND UP2, UPT, UR14, 0x2, UPT ;  /* 0x000000020e00788c */ /* 0x000fe2000bf45270 */
[----:B------:R-:W-:Y:S01]  /*32c0*/  PLOP3.LUT P0, PT, PT, PT, UP1, 0x80, 0x8 ;  /* 0x000000000008781c */ /* 0x000fe20003f0f018 */
[----:B------:R-:W-:Y:S02]  /*32d0*/  ULEA UR62, UR17, UR9, 0xa ;  /* 0x00000009113e7291 */ /* 0x000fe4000f8e50ff */
[----:B------:R-:W-:Y:S02]  /*32e0*/  USEL UR35, URZ, 0x1, UP2 ;  /* 0x00000001ff237887 */ /* 0x000fe40009000000 */
[----:B------:R-:W-:Y:S02]  /*32f0*/  USEL UR14, UR14, URZ, UP2 ;  /* 0x000000ff0e0e7287 */ /* 0x000fe40009000000 */
[----:B------:R-:W-:Y:S02]  /*3300*/  UIADD3 UR60, UPT, UPT, UR64, 0x2, URZ ;  /* 0x00000002403c7890 */ /* 0x000fe4000fffe0ff */
[----:B------:R-:W-:Y:S01]  /*3310*/  @UP1 ULEA UR34, UR14, UR5, 0x3 ;  /* 0x000000050e221291 */ /* 0x000fe2000f8e18ff */
[----:B------:R-:W-:Y:S01]  /*3320*/  LOP3.LUT R8, R8, UR35, RZ, 0x3c, !PT ;  /* 0x0000002308087c12 */ /* 0x000fe2000f8e3cff */
[----:B------:R-:W-:Y:S02]  /*3330*/  UIADD3 UR58, UPT, UPT, UR62, 0x2, URZ ;  /* 0x000000023e3a7890 */ /* 0x000fe4000fffe0ff */
[----:B------:R-:W-:Y:S01]  /*3340*/  UIADD3 UR56, UPT, UPT, UR64, 0x4, URZ ;  /* 0x0000000440387890 */ /* 0x000fe2000fffe0ff */
[----:B-1----:R-:W-:Y:S01]  /*3350*/  @P0 SHF.L.U32 R0, R8, 0x1f, RZ ;  /* 0x0000001f08000819 */ /* 0x002fe200000006ff */
[----:B------:R-:W-:Y:S02]  /*3360*/  UIADD3 UR54, UPT, UPT, UR62, 0x4, URZ ;  /* 0x000000043e367890 */ /* 0x000fe4000fffe0ff */
[----:B------:R-:W-:Y:S01]  /*3370*/  UIADD3 UR52, UPT, UPT, UR64, 0x6, URZ ;  /* 0x0000000640347890 */ /* 0x000fe2000fffe0ff */
[----:B------:R2:W3:Y:S01]  /*3380*/  @P0 SYNCS.PHASECHK.TRANS64.TRYWAIT P2, [UR34], R0 ;  /* 0x00000000ff0005a7 */ /* 0x0004e20008041122 */
[----:B------:R-:W-:Y:S02]  /*3390*/  UIADD3 UR50, UPT, UPT, UR62, 0x6, URZ ;  /* 0x000000063e327890 */ /* 0x000fe4000fffe0ff */
        /* <DEDUP_REMOVED lines=9> */
[----:B------:R-:W-:Y:S01]  /*3430*/  UIADD3 UR12, UPT, UPT, UR12, -0x1, URZ ;  /* 0xffffffff0c0c7890 */ /* 0x000fe2000fffe0ff */
[----:B------:R-:W-:Y:S01]  /*3440*/  UMOV UR65, 0x40004040 ;  /* 0x4000404000417882 */ /* 0x000fe20000000000 */
[----:B------:R-:W-:Y:S01]  /*3450*/  UMOV UR63, 0x40004040 ;  /* 0x40004040003f7882 */ /* 0x000fe20000000000 */
[----:B------:R-:W-:Y:S01]  /*3460*/  UMOV UR61, 0x40004040 ;  /* 0x40004040003d7882 */ /* 0x000fe20000000000 */
[----:B------:R2:W-:Y:S01]  /*3470*/  UTCHMMA gdesc[UR62], gdesc[UR64], tmem[UR7], tmem[UR32], idesc[UR33], UP4 ;  /* 0x00ff20403e0075ea */ /* 0x0005e2000a000007 */
[----:B------:R-:W-:Y:S01]  /*3480*/  UPLOP3.LUT UP4, UPT, UPT, UPT, UPT, 0x80, 0x8 ;  /* 0x000000000008789c */ /* 0x000fe20003f8f070 */
[----:B------:R-:W-:Y:S01]  /*3490*/  UMOV UR59, 0x40004040 ;  /* 0x40004040003b7882 */ /* 0x000fe20000000000 */
[----:B------:R-:W-:Y:S01]  /*34a0*/  UMOV UR57, 0x40004040 ;  /* 0x4000404000397882 */ /* 0x000fe20000000000 */
[----:B------:R2:W-:Y:S01]  /*34b0*/  UTCHMMA gdesc[UR58], gdesc[UR60], tmem[UR7], tmem[UR30], idesc[UR31], UPT ;  /* 0x00ff1e3c3a0075ea */ /* 0x0005e2000b800007 */
        /* <DEDUP_REMOVED lines=14> */
[----:B------:R-:W-:Y:S01]  /*35a0*/  UMOV UR35, 0x40004040 ;  /* 0x4000404000237882 */ /* 0x000fe20000000000 */
[----:B------:R2:W-:Y:S01]  /*35b0*/  UTCHMMA gdesc[UR38], gdesc[UR40], tmem[UR7], tmem[UR20], idesc[UR21], UPT ;  /* 0x00ff1428260075ea */ /* 0x0005e2000b800007 */
[----:B------:R2:W-:Y:S01]  /*35c0*/  UTCHMMA gdesc[UR34], gdesc[UR36], tmem[UR7], tmem[UR18], idesc[UR19], UPT ;  /* 0x00ff1224220075ea */ /* 0x0005e2000b800007 */
[----:B------:R2:W-:Y:S01]  /*35d0*/  UTCBAR [UR11], URZ ;  /* 0x000000ff0b0073e9 */ /* 0x0005e200080000ff */
[----:B------:R-:W-:Y:S01]  /*35e0*/  UMOV UR17, UR14 ;  /* 0x0000000e00117c82 */ /* 0x000fe20008000000 */
[----:B------:R-:W-:Y:S05]  /*35f0*/  BRA.U UP0, `(.L_x_56) ;  /* 0xfffffffd00007547 */ /* 0x000fea000b83ffff */
.L_x_53:
[----:B------:R-:W-:Y:S01]  /*3600*/  UIADD3 UR15, UPT, UPT, UR15, 0x1, URZ ;  /* 0x000000010f0f7890 */ /* 0x000fe2000fffe0ff */
[C---:B------:R-:W-:Y:S01]  /*3610*/  ISETP.NE.AND P0, PT, R10.reuse, 0x2, PT ;  /* 0x000000020a00780c */ /* 0x040fe20003f05270 */
[----:B--2---:R-:W-:Y:S02]  /*3620*/  UIADD3 UR7, UPT, UPT, UR6, 0x90, URZ ;  /* 0x0000009006077890 */ /* 0x004fe4000fffe0ff */
[----:B------:R-:W-:Y:S01]  /*3630*/  UISETP.NE.AND UP0, UPT, UR15, 0x4, UPT ;  /* 0x000000040f00788c */ /* 0x000fe2000bf05270 */
[----:B-1----:R-:W-:Y:S02]  /*3640*/  SEL R0, RZ, 0x1, P0 ;  /* 0x00000001ff007807 */ /* 0x002fe40000000000 */
[----:B------:R-:W-:Y:S01]  /*3650*/  SEL R10, R10, RZ, P0 ;  /* 0x000000ff0a0a7207 */ /* 0x000fe20000000000 */
[----:B------:R-:W-:Y:S01]  /*3660*/  USEL UR6, URZ, 0x1, UP0 ;  /* 0x00000001ff067887 */ /* 0x000fe20008000000 */
[----:B------:R-:W-:Y:S01]  /*3670*/  LOP3.LUT R9, R9, R0, RZ, 0x3c, !PT ;  /* 0x0000000009097212 */ /* 0x000fe200078e3cff */
[----:B------:R-:W-:Y:S01]  /*3680*/  USEL UR15, UR15, URZ, UP0 ;  /* 0x000000ff0f0f7287 */ /* 0x000fe20008000000 */
[----:B------:R1:W-:Y:S03]  /*3690*/  UTCBAR [UR7], URZ ;  /* 0x000000ff070073e9 */ /* 0x0003e600080000ff */
[----:B------:R-:W-:Y:S01]  /*36a0*/  LOP3.LUT R11, R11, UR6, RZ, 0x3c, !PT ;  /* 0x000000060b0b7c12 */ /* 0x000fe2000f8e3cff */
[----:B------:R-:W-:Y:S07]  /*36b0*/  @P1 BRA `(.L_x_57) ;  /* 0xfffffff800381947 */ /* 0x000fee000383ffff */
[----:B------:R-:W2:Y:S01]  /*36c0*/  S2UR UR4, SR_CgaCtaId ;  /* 0x00000000000479c3 */ /* 0x000ea20000008800 */
[----:B------:R-:W-:Y:S01]  /*36d0*/  ELECT P0, URZ, PT ;  /* 0x0000000000ff782f */ /* 0x000fe20003800000 */
[----:B------:R-:W-:Y:S01]  /*36e0*/  IMAD.MOV.U32 R0, RZ, RZ, 0x1 ;  /* 0x00000001ff007424 */ /* 0x000fe200078e00ff */
[----:B------:R-:W-:Y:S01]  /*36f0*/  UIADD3 UR5, UPT, UPT, UR5, 0xb0, URZ ;  /* 0x000000b005057890 */ /* 0x000fe2000fffe0ff */
[----:B------:R-:W-:Y:S01]  /*3700*/  SHF.L.U32 R2, R11, 0x1f, RZ ;  /* 0x0000001f0b027819 */ /* 0x000fe200000006ff */
[----:B------:R-:W-:-:S03]  /*3710*/  UMOV UR6, 0x40 ;  /* 0x0000004000067882 */ /* 0x000fc60000000000 */
[----:B------:R-:W-:Y:S01]  /*3720*/  UVIRTCOUNT.DEALLOC.SMPOOL 0x80 ;  /* 0x000000800000784c */ /* 0x000fe20000000000 */
[----:B--2---:R-:W-:Y:S02]  /*3730*/  ULEA UR4, UR4, UR6, 0x18 ;  /* 0x0000000604047291 */ /* 0x004fe4000f8ec0ff */
[----:B------:R-:W-:-:S07]  /*3740*/  ULEA UR6, UR15, UR5, 0x3 ;  /* 0x000000050f067291 */ /* 0x000fce000f8e18ff */
[----:B------:R2:W-:Y:S02]  /*3750*/  @P0 STS.U8 [UR4+0x1c], R0 ;  /* 0x00001c00ff000988 */ /* 0x0005e40008000004 */
[----:B------:R-:W4:Y:S02]  /*3760*/  SYNCS.PHASECHK.TRANS64.TRYWAIT P0, [UR6], R2 ;  /* 0x00000002ff0075a7 */ /* 0x000f240008001106 */
[----:B--2-4-:R-:W-:Y:S05]  /*3770*/  @!P0 BRA `(.L_x_58) ;  /* 0x0000006c00548947 */ /* 0x014fea0003800000 */
.L_x_181:
[----:B-1----:R-:W-:-:S04]  /*3780*/  UIADD3 UR7, UPT, UPT, UR15, 0x1, URZ ;  /* 0x000000010f077890 */ /* 0x002fc8000fffe0ff */
[----:B------:R-:W-:-:S04]  /*3790*/  UISETP.NE.AND UP0, UPT, UR7, 0x4, UPT ;  /* 0x000000040700788c */ /* 0x000fc8000bf05270 */
[----:B------:R-:W-:Y:S02]  /*37a0*/  USEL UR8, URZ, 0x1, UP0 ;  /* 0x00000001ff087887 */ /* 0x000fe40008000000 */
[----:B------:R-:W-:-:S04]  /*37b0*/  USEL UR7, UR7, URZ, UP0 ;  /* 0x000000ff07077287 */ /* 0x000fc80008000000 */
[----:B------:R-:W-:Y:S01]  /*37c0*/  ULEA UR6, UR7, UR5, 0x3 ;  /* 0x0000000507067291 */ /* 0x000fe2000f8e18ff */
[----:B--2---:R-:W-:-:S04]  /*37d0*/  LOP3.LUT R2, R11, UR8, RZ, 0x3c, !PT ;  /* 0x000000080b027c12 */ /* 0x004fc8000f8e3cff */
[----:B------:R-:W-:-:S04]  /*37e0*/  SHF.L.U32 R3, R2, 0x1f, RZ ;  /* 0x0000001f02037819 */ /* 0x000fc800000006ff */
[----:B------:R-:W1:Y:S02]  /*37f0*/  SYNCS.PHASECHK.TRANS64.TRYWAIT P0, [UR6], R3 ;  /* 0x00000003ff0075a7 */ /* 0x000e640008001106 */
[----:B-1----:R-:W-:Y:S05]  /*3800*/  @!P0 BRA `(.L_x_59) ;  /* 0x0000006c00488947 */ /* 0x002fea0003800000 */
.L_x_183:
[----:B------:R-:W-:-:S04]  /*3810*/  UIADD3 UR7, UPT, UPT, UR7, 0x1, URZ ;  /* 0x0000000107077890 */ /* 0x000fc8000fffe0ff */
[----:B------:R-:W-:-:S04]  /*3820*/  UISETP.NE.AND UP0, UPT, UR7, 0x4, UPT ;  /* 0x000000040700788c */ /* 0x000fc8000bf05270 */
[----:B------:R-:W-:Y:S02]  /*3830*/  USEL UR8, URZ, 0x1, UP0 ;  /* 0x00000001ff087887 */ /* 0x000fe40008000000 */
[----:B------:R-:W-:-:S04]  /*3840*/  USEL UR7, UR7, URZ, UP0 ;  /* 0x000000ff07077287 */ /* 0x000fc80008000000 */
[----:B------:R-:W-:Y:S01]  /*3850*/  ULEA UR6, UR7, UR5, 0x3 ;  /* 0x0000000507067291 */ /* 0x000fe2000f8e18ff */
[----:B------:R-:W-:-:S04]  /*3860*/  LOP3.LUT R2, R2, UR8, RZ, 0x3c, !PT ;  /* 0x0000000802027c12 */ /* 0x000fc8000f8e3cff */
[----:B-1----:R-:W-:-:S04]  /*3870*/  SHF.L.U32 R3, R2, 0x1f, RZ ;  /* 0x0000001f02037819 */ /* 0x002fc800000006ff */
[----:B------:R-:W1:Y:S02]  /*3880*/  SYNCS.PHASECHK.TRANS64.TRYWAIT P0, [UR6], R3 ;  /* 0x00000003ff0075a7 */ /* 0x000e640008001106 */
[----:B-1----:R-:W-:Y:S05]  /*3890*/  @!P0 BRA `(.L_x_60) ;  /* 0x0000006c003c8947 */ /* 0x002fea0003800000 */
.L_x_185:
[----:B------:R-:W-:-:S04]  /*38a0*/  UIADD3 UR7, UPT, UPT, UR7, 0x1, URZ ;  /* 0x0000000107077890 */ /* 0x000fc8000fffe0ff */
[----:B------:R-:W-:-:S04]  /*38b0*/  UISETP.NE.AND UP0, UPT, UR7, 0x4, UPT ;  /* 0x000000040700788c */ /* 0x000fc8000bf05270 */
[----:B------:R-:W-:Y:S02]  /*38c0*/  USEL UR6, URZ, 0x1, UP0 ;  /* 0x00000001ff067887 */ /* 0x000fe40008000000 */
[----:B------:R-:W-:-:S04]  /*38d0*/  USEL UR7, UR7, URZ, UP0 ;  /* 0x000000ff07077287 */ /* 0x000fc80008000000 */
[----:B------:R-:W-:Y:S01]  /*38e0*/  ULEA UR7, UR7, UR5, 0x3 ;  /* 0x0000000507077291 */ /* 0x000fe2000f8e18ff */
[----:B------:R-:W-:-:S04]  /*38f0*/  LOP3.LUT R2, R2, UR6, RZ, 0x3c, !PT ;  /* 0x0000000602027c12 */ /* 0x000fc8000f8e3cff */
[----:B------:R-:W-:-:S04]  /*3900*/  SHF.L.U32 R2, R2, 0x1f, RZ ;  /* 0x0000001f02027819 */ /* 0x000fc800000006ff */
[----:B------:R-:W2:Y:S02]  /*3910*/  SYNCS.PHASECHK.TRANS64.TRYWAIT P0, [UR7], R2 ;  /* 0x00000002ff0075a7 */ /* 0x000ea40008001107 */
[----:B--2---:R-:W-:Y:S05]  /*3920*/  @!P0 BRA `(.L_x_61) ;  /* 0x0000006c00308947 */ /* 0x004fea0003800000 */
.L_x_187:
[----:B------:R-:W-:Y:S01]  /*3930*/  NOP ;  /* 0x0000000000007918 */ /* 0x000fe20000000000 */
[----:B-1----:R-:W1:Y:S01]  /*3940*/  LDS R0, [UR4+0x14] ;  /* 0x00001404ff007984 */ /* 0x002e620008000800 */
[----:B------:R-:W-:Y:S01]  /*3950*/  ULOP3.LUT UR6, UR16, 0xffff, URZ, 0xc0, !UPT ;  /* 0x0000ffff10067892 */ /* 0x000fe2000f8ec0ff */
[----:B------:R-:W-:Y:S01]  /*3960*/  UMOV UR8, 0xffff ;  /* 0x0000ffff00087882 */ /* 0x000fe20000000000 */
[----:B------:R-:W-:Y:S02]  /*3970*/  UMOV UR5, 0x1 ;  /* 0x0000000100057882 */ /* 0x000fe40000000000 */
[----:B------:R-:W-:-:S04]  /*3980*/  USHF.R.U32.HI UR6, URZ, 0x5, UR6 ;  /* 0x00000005ff067899 */ /* 0x000fc80008011606 */
[----:B------:R-:W-:Y:S02]  /*3990*/  USHF.L.U32 UR8, UR8, UR6, URZ ;  /* 0x0000000608087299 */ /* 0x000fe400080006ff */
[----:B------:R-:W-:-:S04]  /*39a0*/  USHF.L.U32 UR5, UR5, UR6, URZ ;  /* 0x0000000605057299 */ /* 0x000fc800080006ff */
[----:B-1----:R-:W-:-:S04]  /*39b0*/  LOP3.LUT R0, R0, UR8, RZ, 0xc0, !PT ;  /* 0x0000000800007c12 */ /* 0x002fc8000f8ec0ff */
[----:B------:R-:W-:-:S13]  /*39c0*/  ISETP.NE.AND P0, PT, R0, UR8, PT ;  /* 0x0000000800007c0c */ /* 0x000fda000bf05270 */
[----:B------:R-:W-:Y:S05]  /*39d0*/  @P0 BRA `(.L_x_62) ;  /* 0x0000000000580947 */ /* 0x000fea0003800000 */
[----:B------:R-:W1:Y:S02]  /*39e0*/  LDS R0, [UR4+0x18] ;  /* 0x00001804ff007984 */ /* 0x000e640008000800 */
[----:B-1----:R-:W-:-:S04]  /*39f0*/  LOP3.LUT R0, R0, UR5, RZ, 0xc0, !PT ;  /* 0x0000000500007c12 */ /* 0x002fc8000f8ec0ff */
[----:B------:R-:W-:-:S13]  /*3a00*/  ISETP.NE.AND P0, PT, R0, UR5, PT ;  /* 0x0000000500007c0c */ /* 0x000fda000bf05270 */
[----:B------:R-:W-:Y:S05]  /*3a10*/  @P0 BRA `(.L_x_63) ;  /* 0x00000000003c0947 */ /* 0x000fea0003800000 */
[----:B------:R-:W1:Y:S01]  /*3a20*/  S2R R2, SR_LANEID ;  /* 0x0000000000027919 */ /* 0x000e620000000000 */
[----:B------:R-:W-:Y:S01]  /*3a30*/  ULOP3.LUT UR8, URZ, UR8, URZ, 0x33, !UPT ;  /* 0x00000008ff087292 */ /* 0x000fe2000f8e33ff */
[----:B------:R-:W-:Y:S02]  /*3a40*/  VOTEU.ANY UR7, UPT, PT ;  /* 0x0000000000077886 */ /* 0x000fe400038e0100 */
[----:B------:R-:W-:-:S03]  /*3a50*/  UFLO.U32 UR7, UR7 ;  /* 0x00000007000772bd */ /* 0x000fc600080e0000 */
[----:B------:R-:W-:-:S04]  /*3a60*/  IMAD.U32 R0, RZ, RZ, UR8 ;  /* 0x00000008ff007e24 */ /* 0x000fc8000f8e00ff */
[----:B------:R2:W4:Y:S02]  /*3a70*/  REDUX UR6, R0 ;  /* 0x00000000000673c4 */ /* 0x0005240000000000 */
[----:B------:R1:W-:Y:S02]  /*3a80*/  UTCATOMSWS.AND URZ, UR8 ;  /* 0x0000000800ff79e3 */ /* 0x0003e40008000000 */
[----:B-1----:R-:W-:Y:S02]  /*3a90*/  ISETP.EQ.U32.AND P0, PT, R2, UR7, PT ;  /* 0x0000000702007c0c */ /* 0x002fe4000bf02070 */
[----:B--2---:R-:W-:Y:S02]  /*3aa0*/  LOP3.LUT R0, RZ, UR5, RZ, 0x33, !PT ;  /* 0x00000005ff007c12 */ /* 0x004fe4000f8e33ff */
[----:B----4-:R-:W-:Y:S02]  /*3ab0*/  MOV R2, UR6 ;  /* 0x0000000600027c02 */ /* 0x010fe40008000f00 */
[----:B------:R-:W1:Y:S07]  /*3ac0*/  REDUX UR5, R0 ;  /* 0x00000000000573c4 */ /* 0x000e6e0000000000 */
[----:B------:R2:W-:Y:S01]  /*3ad0*/  @P0 ATOMS.AND RZ, [UR4+0x14], R2 ;  /* 0x00001402ffff098c */ /* 0x0005e2000a800004 */
[----:B-1----:R-:W-:-:S05]  /*3ae0*/  IMAD.U32 R0, RZ, RZ, UR5 ;  /* 0x00000005ff007e24 */ /* 0x002fca000f8e00ff */
[----:B------:R2:W-:Y:S01]  /*3af0*/  @P0 ATOMS.AND RZ, [UR4+0x18], R0 ;  /* 0x00001800ffff098c */ /* 0x0005e2000a800004 */
[----:B------:R-:W-:Y:S05]  /*3b00*/  BRA `(.L_x_64) ;  /* 0x0000000000147947 */ /* 0x000fea0003800000 */
.L_x_63:
[----:B------:R-:W-:Y:S02]  /*3b10*/  MOV R2, 0x3b30 ;  /* 0x00003b3000027802 */ /* 0x000fe40000000f00 */
[----:B---3-5:R-:W-:Y:S05]  /*3b20*/  CALL.REL.NOINC `($__internal_0_$__cuda_sm10x_tcgen05_guardrail_trap_col_being_dealloced_not_returned_by_alloc) ;  /* 0x0000007000c87944 */ /* 0x028fea0003c00000 */
[----:B------:R-:W-:Y:S05]  /*3b30*/  BRA `(.L_x_64) ;  /* 0x0000000000087947 */ /* 0x000fea0003800000 */
.L_x_62:
[----:B------:R-:W-:Y:S02]  /*3b40*/  MOV R2, 0x3b60 ;  /* 0x00003b6000027802 */ /* 0x000fe40000000f00 */
[----:B---3-5:R-:W-:Y:S05]  /*3b50*/  CALL.REL.NOINC `($__internal_2_$__cuda_sm10x_tcgen05_guardrail_trap_unallocated_columns_being_dealloced) ;  /* 0x0000007000d47944 */ /* 0x028fea0003c00000 */
.L_x_64:
[----:B------:R-:W-:Y:S01]  /*3b60*/  NOP ;  /* 0x0000000000007918 */ /* 0x000fe20000000000 */
[----:B------:R-:W-:Y:S05]  /*3b70*/  EXIT ;  /* 0x000000000000794d */ /* 0x000fea0003800000 */
.L_x_46:
[----:B------:R-:W-:-:S09]  /*3b80*/  UISETP.NE.OR UP2, UPT, UR8, 0x3, !UP2 ;  /* 0x000000030800788c */ /* 0x000fd2000d745670 */
[----:B------:R-:W-:Y:S05]  /*3b90*/  BRA.U UP2, `(.L_x_65) ;  /* 0x0000001502707547 */ /* 0x000fea000b800000 */
[----:B------:R-:W1:Y:S01]  /*3ba0*/  LDC R0, c[0x0][0xb30] ;  /* 0x0002cc00ff007b82 */ /* 0x000e620000000800 */
[----:B------:R-:W2:Y:S01]  /*3bb0*/  LDCU.64 UR8, c[0x0][0x888] ;  /* 0x00011100ff0877ac */ /* 0x000ea20008000a00 */
[----:B------:R-:W-:Y:S01]  /*3bc0*/  CS2R R28, SRZ ;  /* 0x00000000001c7805 */ /* 0x000fe2000001ff00 */
[----:B------:R-:W-:Y:S01]  /*3bd0*/  IMAD.MOV.U32 R25, RZ, RZ, 0x2000 ;  /* 0x00002000ff197424 */ /* 0x000fe200078e00ff */
[----:B------:R-:W4:Y:S04]  /*3be0*/  LDCU.64 UR4, c[0x0][0x890] ;  /* 0x00011200ff0477ac */ /* 0x000f280008000a00 */
[----:B------:R-:W3:Y:S01]  /*3bf0*/  LDC R24, c[0x0][0x370] ;  /* 0x0000dc00ff187b82 */ /* 0x000ee20000000800 */
[----:B------:R-:W-:Y:S01]  /*3c00*/  UMOV UR7, 0x400 ;  /* 0x0000040000077882 */ /* 0x000fe20000000000 */
[----:B------:R-:W-:-:S02]  /*3c10*/  UPLOP3.LUT UP1, UPT, UPT, UPT, UPT, 0x40, 0x4 ;  /* 0x000000000004789c */ /* 0x000fc40003f2e870 */
[----:B------:R-:W-:-:S04]  /*3c20*/  ULEA UR7, UR37, UR7, 0x18 ;  /* 0x0000000725077291 */ /* 0x000fc8000f8ec0ff */
[----:B------:R-:W3:Y:S01]  /*3c30*/  LDC R3, c[0x0][0xb0c] ;  /* 0x0002c300ff037b82 */ /* 0x000ee20000000800 */
[----:B------:R-:W-:Y:S02]  /*3c40*/  UIADD3 UR41, UPT, UPT, UR7, 0x20, URZ ;  /* 0x0000002007297890 */ /* 0x000fe4000fffe0ff */
[----:B--2---:R-:W-:Y:S02]  /*3c50*/  UISETP.NE.U32.AND UP2, UPT, UR8, URZ, UPT ;  /* 0x000000ff0800728c */ /* 0x004fe4000bf45070 */
[----:B------:R-:W-:Y:S02]  /*3c60*/  UIADD3 UR33, UPT, UPT, UR7, 0x28, URZ ;  /* 0x0000002807217890 */ /* 0x000fe4000fffe0ff */
[----:B----4-:R-:W-:Y:S01]  /*3c70*/  UISETP.NE.U32.AND UP3, UPT, UR4, URZ, UPT ;  /* 0x000000ff0400728c */ /* 0x010fe2000bf65070 */
[----:B------:R-:W2:Y:S01]  /*3c80*/  LDC R18, c[0x0][0xb20] ;  /* 0x0002c800ff127b82 */ /* 0x000ea20000000800 */
[----:B-1----:R-:W-:Y:S01]  /*3c90*/  ISETP.NE.AND P1, PT, R0, 0x1, PT ;  /* 0x000000010000780c */ /* 0x002fe20003f25270 */
[----:B------:R-:W-:-:S02]  /*3ca0*/  UISETP.NE.AND.EX UP2, UPT, UR9, URZ, UPT, UP2 ;  /* 0x000000ff0900728c */ /* 0x000fc4000bf45320 */
[----:B------:R-:W-:Y:S02]  /*3cb0*/  UIADD3 UR25, UPT, UPT, UR7, 0x30, URZ ;  /* 0x0000003007197890 */ /* 0x000fe4000fffe0ff */
[----:B------:R-:W-:Y:S02]  /*3cc0*/  UIADD3 UR17, UPT, UPT, UR7, 0x38, URZ ;  /* 0x0000003807117890 */ /* 0x000fe4000fffe0ff */
[----:B------:R-:W1:Y:S01]  /*3cd0*/  LDC.64 R30, c[0x0][0x348] ;  /* 0x0000d200ff1e7b82 */ /* 0x000e620000000a00 */
[----:B------:R-:W-:-:S07]  /*3ce0*/  UISETP.NE.AND.EX UP3, UPT, UR5, URZ, UPT, UP3 ;  /* 0x000000ff0500728c */ /* 0x000fce000bf65330 */
[----:B------:R-:W4:Y:S08]  /*3cf0*/  LDC.64 R16, c[0x0][0xb10] ;  /* 0x0002c400ff107b82 */ /* 0x000f300000000a00 */
[----:B------:R-:W1:Y:S08]  /*3d00*/  LDC.64 R6, c[0x0][0xb18] ;  /* 0x0002c600ff067b82 */ /* 0x000e700000000a00 */
[----:B------:R-:W1:Y:S08]  /*3d10*/  LDC.64 R4, c[0x0][0xb28] ;  /* 0x0002ca00ff047b82 */ /* 0x000e700000000a00 */
[----:B--23--:R-:W1:Y:S02]  /*3d20*/  LDC R19, c[0x0][0x374] ;  /* 0x0000dd00ff137b82 */ /* 0x00ce640000000800 */
.L_x_80:
[C---:B------:R-:W-:Y:S02]  /*3d30*/  LEA R0, R29.reuse, UR7, 0x3 ;  /* 0x000000071d007c11 */ /* 0x040fe4000f8e18ff */
[----:B------:R-:W-:Y:S02]  /*3d40*/  SHF.L.U32 R2, R28, 0x1f, RZ ;  /* 0x0000001f1c027819 */ /* 0x000fe400000006ff */
[----:B------:R-:W-:Y:S02]  /*3d50*/  LEA R20, R29, UR7, 0x4 ;  /* 0x000000071d147c11 */ /* 0x000fe4000f8e20ff */
[----:B--2---:R-:W2:Y:S02]  /*3d60*/  SYNCS.PHASECHK.TRANS64.TRYWAIT P0, [R0+URZ+0x70], R2 ;  /* 0x00007002000075a7 */ /* 0x004ea400080011ff */
[----:B--2---:R-:W-:Y:S05]  /*3d70*/  @!P0 BRA `(.L_x_66) ;  /* 0x0000006800348947 */ /* 0x004fea0003800000 */
.L_x_188:
[----:B------:R-:W-:Y:S01]  /*3d80*/  ISETP.GE.AND P0, PT, R26, 0x1, PT ;  /* 0x000000011a00780c */ /* 0x000fe20003f06270 */
[----:B------:R-:W3:Y:S01]  /*3d90*/  LDS.128 R20, [R20+0x100] ;  /* 0x0001000014147984 */ /* 0x000ee20000000c00 */
[----:B--2---:R-:W-:Y:S01]  /*3da0*/  VIADD R0, R0, 0x80 ;  /* 0x0000008000007836 */ /* 0x004fe20000000000 */
[----:B------:R-:W-:Y:S01]  /*3db0*/  @!PT LDS RZ, [RZ] ;  /* 0x00000000fffff984 */ /* 0x000fe20000000800 */
[----:B------:R-:W-:Y:S01]  /*3dc0*/  @!PT LDS RZ, [RZ] ;  /* 0x00000000fffff984 */ /* 0x000fe20000000800 */
[----:B------:R-:W-:Y:S01]  /*3dd0*/  @!PT LDS RZ, [RZ] ;  /* 0x00000000fffff984 */ /* 0x000fe20000000800 */
[----:B------:R-:W-:Y:S01]  /*3de0*/  @!PT LDS RZ, [RZ] ;  /* 0x00000000fffff984 */ /* 0x000fe20000000800 */
[----:B------:R2:W-:Y:S06]  /*3df0*/  MEMBAR.ALL.CTA ;  /* 0x0000000000007992 */ /* 0x0005ec0000008000 */
[----:B--2---:R-:W2:Y:S01]  /*3e00*/  FENCE.VIEW.ASYNC.S ;  /* 0x00000000000073c6 */ /* 0x004ea20000000000 */
[----:B------:R-:W-:Y:S04]  /*3e10*/  PRMT R0, RZ, 0x654, R0 ;  /* 0x00000654ff007816 */ /* 0x000fe80000000000 */
[----:B--2---:R2:W-:Y:S01]  /*3e20*/  SYNCS.ARRIVE.TRANS64.RED.A1T0 RZ, [R0+URZ], RZ ;  /* 0x000000ff00ff79a7 */ /* 0x0045e200081004ff */
[----:B---3--:R-:W-:Y:S11]  /*3e30*/  LOP3.LUT P3, RZ, R22, 0x1, RZ, 0xc0, !PT ;  /* 0x0000000116ff7812 */ /* 0x008ff6000786c0ff */
[----:B------:R-:W-:Y:S02]  /*3e40*/  @!UPT UIADD3 URZ, UPT, UPT, URZ, URZ, URZ ;  /* 0x000000fffffff290 */ /* 0x000fe4000fffe0ff */
[----:B------:R-:W-:Y:S02]  /*3e50*/  @P3 MOV R11, R20 ;  /* 0x00000014000b3202 */ /* 0x000fe40000000f00 */
[----:B------:R-:W-:Y:S01]  /*3e60*/  @P3 LOP3.LUT R10, R21, 0xffff, RZ, 0xc0, !PT ;  /* 0x0000ffff150a3812 */ /* 0x000fe200078ec0ff */
[----:B--2---:R-:W-:Y:S06]  /*3e70*/  @!P0 BRA `(.L_x_67) ;  /* 0x0000000000a48947 */ /* 0x004fec0003800000 */
[-C--:B-1----:R-:W-:Y:S01]  /*3e80*/  IMAD.HI.U32 R0, R19, R7.reuse, RZ ;  /* 0x0000000713007227 */ /* 0x082fe200078e00ff */
[----:B------:R-:W-:Y:S02]  /*3e90*/  ISETP.NE.AND P0, PT, R6, 0x1, PT ;  /* 0x000000010600780c */ /* 0x000fe40003f05270 */
[----:B------:R-:W-:Y:S01]  /*3ea0*/  ISETP.NE.AND P2, PT, R26, 0x1, PT ;  /* 0x000000011a00780c */ /* 0x000fe20003f45270 */
[----:B----4-:R-:W-:Y:S01]  /*3eb0*/  IMAD.HI.U32 R9, R24, R16, RZ ;  /* 0x0000001018097227 */ /* 0x010fe200078e00ff */
[----:B------:R-:W-:Y:S02]  /*3ec0*/  SHF.R.U32.HI R0, RZ, R18, R0 ;  /* 0x00000012ff007219 */ /* 0x000fe40000011600 */
[----:B------:R-:W-:Y:S01]  /*3ed0*/  ISETP.NE.AND P4, PT, R3, 0x1, PT ;  /* 0x000000010300780c */ /* 0x000fe20003f85270 */
[----:B------:R-:W-:Y:S01]  /*3ee0*/  IMAD.HI.U32 R13, R10, R7, RZ ;  /* 0x000000070a0d7227 */ /* 0x000fe200078e00ff */
[----:B------:R-:W-:Y:S02]  /*3ef0*/  SHF.R.U32.HI R9, RZ, R17, R9 ;  /* 0x00000011ff097219 */ /* 0x000fe40000011609 */
[----:B------:R-:W-:Y:S01]  /*3f00*/  SEL R0, R19, R0, !P0 ;  /* 0x0000000013007207 */ /* 0x000fe20004000000 */
[----:B------:R-:W-:Y:S01]  /*3f10*/  IMAD.HI.U32 R12, R11, R16, RZ ;  /* 0x000000100b0c7227 */ /* 0x000fe200078e00ff */
[----:B------:R-:W-:Y:S03]  /*3f20*/  SEL R9, R24, R9, !P4 ;  /* 0x0000000918097207 */ /* 0x000fe60006000000 */
[-C--:B------:R-:W-:Y:S01]  /*3f30*/  IMAD.HI.U32 R8, R0, R4.reuse, RZ ;  /* 0x0000000400087227 */ /* 0x080fe200078e00ff */
[----:B------:R-:W-:Y:S03]  /*3f40*/  SHF.R.U32.HI R12, RZ, R17, R12 ;  /* 0x00000011ff0c7219 */ /* 0x000fe6000001160c */
[----:B------:R-:W-:Y:S01]  /*3f50*/  IMAD.HI.U32 R2, R9, R4, RZ ;  /* 0x0000000409027227 */ /* 0x000fe200078e00ff */
[-C--:B------:R-:W-:Y:S02]  /*3f60*/  @P2 SHF.R.U32.HI R0, RZ, R5.reuse, R8 ;  /* 0x00000005ff002219 */ /* 0x080fe40000011608 */
[----:B------:R-:W-:Y:S02]  /*3f70*/  SHF.R.U32.HI R8, RZ, R18, R13 ;  /* 0x00000012ff087219 */ /* 0x000fe4000001160d */
[----:B------:R-:W-:Y:S01]  /*3f80*/  @P2 SHF.R.U32.HI R9, RZ, R5, R2 ;  /* 0x00000005ff092219 */ /* 0x000fe20000011602 */
[----:B------:R-:W-:Y:S01]  /*3f90*/  IMAD R0, R26, R0, RZ ;  /* 0x000000001a007224 */ /* 0x000fe200078e02ff */
[----:B------:R-:W-:Y:S02]  /*3fa0*/  SEL R8, R10, R8, !P0 ;  /* 0x000000080a087207 */ /* 0x000fe40004000000 */
[----:B------:R-:W-:Y:S01]  /*3fb0*/  SEL R2, R11, R12, !P4 ;  /* 0x0000000c0b027207 */ /* 0x000fe20006000000 */
[----:B------:R-:W-:Y:S01]  /*3fc0*/  IMAD R12, R26, R9, RZ ;  /* 0x000000091a0c7224 */ /* 0x000fe200078e02ff */
[C---:B------:R-:W-:Y:S01]  /*3fd0*/  ISETP.GE.AND P0, PT, R8.reuse, R0, PT ;  /* 0x000000000800720c */ /* 0x040fe20003f06270 */
[----:B------:R-:W-:Y:S03]  /*3fe0*/  IMAD.HI.U32 R0, R8, R4, RZ ;  /* 0x0000000408007227 */ /* 0x000fe600078e00ff */
[----:B------:R-:W-:Y:S02]  /*3ff0*/  ISETP.GE.OR P0, PT, R2, R12, P0 ;  /* 0x0000000c0200720c */ /* 0x000fe40000706670 */
[-C--:B------:R-:W-:Y:S04]  /*4000*/  SHF.R.U32.HI R0, RZ, R5.reuse, R0 ;  /* 0x00000005ff007219 */ /* 0x080fe80000011600 */
[----:B------:R-:W-:Y:S05]  /*4010*/  SEL R13, R8, R0, !P2 ;  /* 0x00000000080d7207 */ /* 0x000fea0005000000 */
[----:B------:R-:W-:Y:S02]  /*4020*/  IMAD.MOV R12, RZ, RZ, -R13 ;  /* 0x000000ffff0c7224 */ /* 0x000fe400078e0a0d */
[----:B------:R-:W-:Y:S04]  /*4030*/  @!P0 IMAD.HI.U32 R0, R2, R4, RZ ;  /* 0x0000000402008227 */ /* 0x000fe800078e00ff */
[----:B------:R-:W-:Y:S01]  /*4040*/  IMAD R12, R26, R12, R8 ;  /* 0x0000000c1a0c7224 */ /* 0x000fe200078e0208 */
[----:B------:R-:W-:Y:S04]  /*4050*/  @!P0 SHF.R.U32.HI R0, RZ, R5, R0 ;  /* 0x00000005ff008219 */ /* 0x000fe80000011600 */
[----:B------:R-:W-:Y:S04]  /*4060*/  @!P0 SEL R0, R2, R0, !P2 ;  /* 0x0000000002008207 */ /* 0x000fe80005000000 */
[----:B------:R-:W-:Y:S01]  /*4070*/  @!P0 IADD3 R13, PT, PT, R13, -R0, RZ ;  /* 0x800000000d0d8210 */ /* 0x000fe20007ffe0ff */
[----:B------:R-:W-:Y:S01]  /*4080*/  @!P0 IMAD R0, R9, R12, R0 ;  /* 0x0000000c09008224 */ /* 0x000fe200078e0200 */
[----:B------:R-:W-:Y:S01]  /*4090*/  IADD3 R9, PT, PT, -R8, RZ, RZ ;  /* 0x000000ff08097210 */ /* 0x000fe20007ffe1ff */
[--C-:B------:R-:W-:Y:S02]  /*40a0*/  IMAD.MOV R12, RZ, RZ, -R2.reuse ;  /* 0x000000ffff0c7224 */ /* 0x100fe400078e0a02 */
[----:B------:R-:W-:Y:S02]  /*40b0*/  @!P0 IMAD R8, R13, R26, R2 ;  /* 0x0000001a0d088224 */ /* 0x000fe400078e0202 */
[----:B------:R-:W-:Y:S02]  /*40c0*/  @!P0 IMAD.MOV.U32 R2, RZ, RZ, R0 ;  /* 0x000000ffff028224 */ /* 0x000fe400078e0000 */
[----:B------:R-:W-:Y:S02]  /*40d0*/  IMAD R11, R3, R12, R11 ;  /* 0x0000000c030b7224 */ /* 0x000fe400078e020b */
[----:B------:R-:W-:Y:S02]  /*40e0*/  IMAD R10, R6, R9, R10 ;  /* 0x00000009060a7224 */ /* 0x000fe400078e020a */
[----:B------:R-:W-:Y:S02]  /*40f0*/  IMAD R11, R2, R3, R11 ;  /* 0x00000003020b7224 */ /* 0x000fe400078e020b */
[----:B------:R-:W-:Y:S02]  /*4100*/  IMAD R10, R8, R6, R10 ;  /* 0x00000006080a7224 */ /* 0x000fe400078e020a */
.L_x_67:
[----:B------:R-:W-:Y:S05]  /*4110*/  BRA.U UP1, `(.L_x_68) ;  /* 0x0000000101107547 */ /* 0x000fea000b800000 */
[----:B------:R-:W-:Y:S04]  /*4120*/  MOV R2, UR6 ;  /* 0x0000000600027c02 */ /* 0x000fe80008000f00 */
[----:B------:R-:W-:Y:S04]  /*4130*/  SHF.L.U32 R2, R2, 0x1f, RZ ;  /* 0x0000001f02027819 */ /* 0x000fe800000006ff */
[----:B------:R-:W2:Y:S02]  /*4140*/  SYNCS.PHASECHK.TRANS64.TRYWAIT P0, [UR7+0x68], R2 ;  /* 0x00006802ff0075a7 */ /* 0x000ea40008001107 */
[----:B--2---:R-:W-:Y:S05]  /*4150*/  @!P0 BRA `(.L_x_69) ;  /* 0x0000006400508947 */ /* 0x004fea0003800000 */
.L_x_68:
[----:B------:R-:W-:Y:S01]  /*4160*/  R2UR UR43, R15 ;  /* 0x000000000f2b72ca */ /* 0x000fe200000e0000 */
[----:B------:R-:W-:Y:S01]  /*4170*/  IMAD.MOV.U32 R32, RZ, RZ, 0x1 ;  /* 0x00000001ff207424 */ /* 0x000fe200078e00ff */
[----:B------:R-:W-:Y:S02]  /*4180*/  R2UR UR42, R14 ;  /* 0x000000000e2a72ca */ /* 0x000fe400000e0000 */
[----:B------:R-:W-:Y:S02]  /*4190*/  ISETP.NE.U32.AND P2, PT, RZ, UR4, PT ;  /* 0x00000004ff007c0c */ /* 0x000fe4000bf45070 */
[----:B------:R-:W-:Y:S02]  /*41a0*/  SHF.L.U32 R32, R32, 0x1f, RZ ;  /* 0x0000001f20207819 */ /* 0x000fe400000006ff */
[----:B------:R-:W-:Y:S05]  /*41b0*/  ISETP.NE.AND.EX P2, PT, RZ, UR5, PT, P2 ;  /* 0x00000005ff007c0c */ /* 0x000fea000bf45320 */
[----:B------:R-:W-:Y:S02]  /*41c0*/  USHF.L.U32 UR43, UR43, 0x6, URZ ;  /* 0x000000062b2b7899 */ /* 0x000fe400080006ff */
[----:B------:R-:W-:Y:S01]  /*41d0*/  USHF.L.U32 UR42, UR42, 0x8, URZ ;  /* 0x000000082a2a7899 */ /* 0x000fe200080006ff */
[----:B------:R-:W-:Y:S11]  /*41e0*/  BRA.U !UP3, `(.L_x_70) ;  /* 0x000000010b347547 */ /* 0x000ff6000b800000 */
[----:B------:R-:W-:Y:S01]  /*41f0*/  UPLOP3.LUT UP0, UPT, UPT, UPT, UP2, 0x80, 0x8 ;  /* 0x000000000008789c */ /* 0x000fe20003f0f020 */
[----:B--2---:R-:W-:Y:S02]  /*4200*/  HFMA2 R0, -RZ, RZ, 0, 5.9604644775390625e-08 ;  /* 0x00000001ff007431 */ /* 0x004fe400000001ff */
[----:B------:R-:W-:Y:S03]  /*4210*/  IMAD.MOV.U32 R64, RZ, RZ, 0x1 ;  /* 0x00000001ff407424 */ /* 0x000fe600078e00ff */
[----:B------:R-:W-:Y:S05]  /*4220*/  PLOP3.LUT P0, PT, PT, PT, UP0, 0x80, 0x8 ;  /* 0x000000000008781c */ /* 0x000fea0003f0f008 */
[----:B------:R-:W2:Y:S01]  /*4230*/  @UP0 LDCU.64 UR10, c[0x0][0x888] ;  /* 0x00011100ff0a07ac */ /* 0x000ea20008000a00 */
[----:B------:R-:W-:Y:S07]  /*4240*/  @UP0 UIMAD UR8, UR36, UR4, URZ ;  /* 0x00000004240802a4 */ /* 0x000fee000f8e02ff */
[----:B------:R-:W-:Y:S01]  /*4250*/  @!P0 PRMT R64, R0, 0x7610, R64 ;  /* 0x0000761000408816 */ /* 0x000fe20000000040 */
[----:B--2---:R-:W-:Y:S03]  /*4260*/  @UP0 UIMAD.WIDE UR10, UR8, 0x4, UR10 ;  /* 0x00000004080a08a5 */ /* 0x004fe6000f8e020a */
[----:B------:R-:W2:Y:S03]  /*4270*/  @!UP0 LDCU UR8, c[0x0][0x880] ;  /* 0x00011000ff0887ac */ /* 0x000ea60008000800 */
[----:B------:R-:W-:Y:S01]  /*4280*/  IMAD.U32 R8, RZ, RZ, UR10 ;  /* 0x0000000aff087e24 */ /* 0x000fe2000f8e00ff */
[----:B------:R-:W-:Y:S05]  /*4290*/  MOV R9, UR11 ;  /* 0x0000000b00097c02 */ /* 0x000fea0008000f00 */
[----:B-----5:R3:W5:Y:S02]  /*42a0*/  @P0 LDG.E R35, desc[UR46][R8.64] ;  /* 0x0000002e08230981 */ /* 0x020764000c1e1900 */
[----:B--23--:R-:W-:Y:S07]  /*42b0*/  @!P0 IMAD.U32 R35, RZ, RZ, UR8 ;  /* 0x00000008ff238e24 */ /* 0x00cfee000f8e00ff */
.L_x_70:
[----:B-----5:R-:W-:Y:S01]  /*42c0*/  @!P2 FSETP.EQ.AND P0, PT, R35, RZ, PT ;  /* 0x000000ff2300a20b */ /* 0x020fe20003f02000 */
[----:B------:R-:W-:Y:S01]  /*42d0*/  @!UPT UIADD3 URZ, UPT, UPT, URZ, URZ, URZ ;  /* 0x000000fffffff290 */ /* 0x000fe2000fffe0ff */
[----:B------:R-:W-:Y:S11]  /*42e0*/  @!P2 BRA `(.L_x_71) ;  /* 0x000000000014a947 */ /* 0x000ff60003800000 */
[----:B------:R-:W-:Y:S02]  /*42f0*/  LOP3.LUT P2, RZ, R64, 0xff, RZ, 0xc0, !PT ;  /* 0x000000ff40ff7812 */ /* 0x000fe4000784c0ff */
[----:B------:R-:W-:Y:S04]  /*4300*/  PLOP3.LUT P0, PT, PT, PT, UP0, 0x80, 0x8 ;  /* 0x000000000008781c */ /* 0x000fe80003f0f008 */
[----:B------:R-:W-:Y:S07]  /*4310*/  PLOP3.LUT P0, PT, P0, PT, PT, 0x8, 0x80 ;  /* 0x000000000080781c */ /* 0x000fee000070e170 */
[----:B------:R-:W-:Y:S11]  /*4320*/  @P2 FSETP.EQ.AND P0, PT, R35, RZ, PT ;  /* 0x000000ff2300220b */ /* 0x000ff60003f02000 */
[----:B------:R-:W-:Y:S02]  /*4330*/  @!UPT UIADD3 URZ, UPT, UPT, URZ, URZ, URZ ;  /* 0x000000fffffff290 */ /* 0x000fe4000fffe0ff */
.L_x_71:
[----:B------:R-:W3:Y:S01]  /*4340*/  SYNCS.PHASECHK.TRANS64.TRYWAIT P2, [UR7+0x40], R32 ;  /* 0x00004020ff0075a7 */ /* 0x000ee20008041107 */
[----:B------:R-:W-:Y:S04]  /*4350*/  ELECT P4, URZ, PT ;  /* 0x0000000000ff782f */ /* 0x000fe80003880000 */
[----:B------:R-:W-:Y:S11]  /*4360*/  PLOP3.LUT P4, PT, P0, P4, PT, 0xf2, 0x2f ;  /* 0x00000000002f781c */ /* 0x000ff60000789e72 */
[----:B------:R-:W-:Y:S02]  /*4370*/  @!UPT UIADD3 URZ, UPT, UPT, URZ, URZ, URZ ;  /* 0x000000fffffff290 */ /* 0x000fe4000fffe0ff */
[----:B-1----:R-:W-:Y:S05]  /*4380*/  @!P4 IADD3 R8, P0, PT, R30, 0x580, RZ ;  /* 0x000005801e08c810 */ /* 0x002fea0007f1e0ff */
[----:B--2---:R-:W-:Y:S01]  /*4390*/  @!P4 IMAD.X R2, RZ, RZ, R31, P0 ;  /* 0x000000ffff02c224 */ /* 0x004fe200000e061f */
[----:B---3--:R-:W-:Y:S07]  /*43a0*/  @!P2 BRA `(.L_x_72) ;  /* 0x0000006000d4a947 */ /* 0x008fee0003800000 */
.L_x_191:
[----:B------:R-:W-:Y:S01]  /*43b0*/  @!P4 R2UR UR9, R8 ;  /* 0x000000000809c2ca */ /* 0x000fe200000e0000 */
[----:B------:R-:W-:Y:S01]  /*43c0*/  VOTEU.ALL UP1, P4 ;  /* 0x0000000000ff7886 */ /* 0x000fe20002020000 */
[----:B------:R-:W-:Y:S01]  /*43d0*/  @!P4 R2UR UR8, R2 ;  /* 0x000000000208c2ca */ /* 0x000fe200000e0000 */
[----:B-1----:R-:W-:Y:S01]  /*43e0*/  @!P4 IMAD.MOV.U32 R0, RZ, RZ, 0x2000 ;  /* 0x00002000ff00c424 */ /* 0x002fe200078e00ff */
[----:B------:R-:W-:Y:S01]  /*43f0*/  UMOV UR44, UR36 ;  /* 0x00000024002c7c82 */ /* 0x000fe20008000000 */
[----:B------:R-:W-:Y:S02]  /*4400*/  UPRMT UR21, UR37, 0x654, UR41 ;  /* 0x0000065425157896 */ /* 0x000fe40008000029 */
[----:B------:R-:W-:Y:S01]  /*4410*/  @!UP1 UIADD3 UR40, UPT, UPT, UR7, 0x400, URZ ;  /* 0x0000040007289890 */ /* 0x000fe2000fffe0ff */
[----:B------:R-:W-:Y:S05]  /*4420*/  VOTEU.ALL UP1, P4 ;  /* 0x0000000000ff7886 */ /* 0x000fea0002020000 */
[----:B------:R-:W-:Y:S01]  /*4430*/  IMAD.U32 R8, RZ, RZ, UR9 ;  /* 0x00000009ff087e24 */ /* 0x000fe2000f8e00ff */
[----:B------:R-:W-:Y:S01]  /*4440*/  UMOV UR9, 0x10000000 ;  /* 0x1000000000097882 */ /* 0x000fe20000000000 */
[----:B------:R-:W-:Y:S01]  /*4450*/  IMAD.U32 R9, RZ, RZ, UR8 ;  /* 0x00000008ff097e24 */ /* 0x000fe2000f8e00ff */
[----:B------:R-:W-:Y:S02]  /*4460*/  UMOV UR8, 0x0 ;  /* 0x0000000000087882 */ /* 0x000fe40000000000 */
[----:B------:R-:W-:Y:S02]  /*4470*/  @!P4 R2UR UR10, R8 ;  /* 0x00000000080ac2ca */ /* 0x000fe400000e0000 */
[----:B------:R-:W-:Y:S02]  /*4480*/  @!P4 R2UR UR11, R9 ;  /* 0x00000000090bc2ca */ /* 0x000fe400000e0000 */
[----:B------:R-:W-:Y:S05]  /*4490*/  @!P4 IADD3 R8, P0, PT, R30, 0x580, RZ ;  /* 0x000005801e08c810 */ /* 0x000fea0007f1e0ff */
[----:B------:R-:W-:Y:S06]  /*44a0*/  @!P4 IMAD.X R2, RZ, RZ, R31, P0 ;  /* 0x000000ffff02c224 */ /* 0x000fec00000e061f */
[----:B------:R1:W-:Y:S01]  /*44b0*/  @!UP1 UTMALDG.3D [UR40], [UR10], desc[UR8] ;  /* 0x000008280a0095b4 */ /* 0x0003e20008011000 */
[----:B------:R1:W-:Y:S01]  /*44c0*/  @!P4 SYNCS.ARRIVE.TRANS64.RED.A0TR RZ, [UR7+0x20], R0 ;  /* 0x00002000ffffc9a7 */ /* 0x0003e20008300407 */
[----:B------:R-:W-:Y:S01]  /*44d0*/  SYNCS.ARRIVE.TRANS64.RED.A1T0 RZ, [UR21], RZ ;  /* 0x000000ffffff79a7 */ /* 0x000fe20008100415 */
[----:B------:R-:W2:Y:S02]  /*44e0*/  SYNCS.PHASECHK.TRANS64.TRYWAIT P2, [UR7+0x48], R32 ;  /* 0x00004820ff0075a7 */ /* 0x000ea40008041107 */
[----:B-12---:R-:W-:Y:S05]  /*44f0*/  @!P2 BRA `(.L_x_73) ;  /* 0x000000600098a947 */ /* 0x006fea0003800000 */
.L_x_193:
[----:B------:R-:W-:Y:S01]  /*4500*/  @!P4 R2UR UR9, R8 ;  /* 0x000000000809c2ca */ /* 0x000fe200000e0000 */
[----:B------:R-:W-:Y:S01]  /*4510*/  VOTEU.ALL UP1, P4 ;  /* 0x0000000000ff7886 */ /* 0x000fe20002020000 */
[----:B------:R-:W-:Y:S01]  /*4520*/  @!P4 R2UR UR8, R2 ;  /* 0x000000000208c2ca */ /* 0x000fe200000e0000 */
[----:B-1----:R-:W-:Y:S01]  /*4530*/  @!P4 IMAD.MOV.U32 R0, RZ, RZ, 0x2000 ;  /* 0x00002000ff00c424 */ /* 0x002fe200078e00ff */
[----:B------:R-:W-:Y:S01]  /*4540*/  UMOV UR35, UR43 ;  /* 0x0000002b00237c82 */ /* 0x000fe20008000000 */
[----:B------:R-:W-:Y:S02]  /*4550*/  UPRMT UR15, UR37, 0x654, UR33 ;  /* 0x00000654250f7896 */ /* 0x000fe40008000021 */
[----:B------:R-:W-:Y:S02]  /*4560*/  @!UP1 UIADD3 UR34, UPT, UPT, UR42, 0x20, URZ ;  /* 0x000000202a229890 */ /* 0x000fe4000fffe0ff */
[----:B------:R-:W-:Y:S01]  /*4570*/  @!UP1 UIADD3 UR32, UPT, UPT, UR7, 0x2400, URZ ;  /* 0x0000240007209890 */ /* 0x000fe2000fffe0ff */
[----:B------:R-:W-:Y:S03]  /*4580*/  VOTEU.ALL UP1, P4 ;  /* 0x0000000000ff7886 */ /* 0x000fe60002020000 */
        /* <DEDUP_REMOVED lines=13> */
.L_x_195:
[----:B------:R-:W-:Y:S01]  /*4660*/  @!P4 R2UR UR9, R8 ;  /* 0x000000000809c2ca */ /* 0x000fe200000e0000 */
[----:B------:R-:W-:Y:S01]  /*4670*/  VOTEU.ALL UP1, P4 ;  /* 0x0000000000ff7886 */ /* 0x000fe20002020000 */
[----:B------:R-:W-:Y:S01]  /*4680*/  @!P4 R2UR UR8, R2 ;  /* 0x000000000208c2ca */ /* 0x000fe200000e0000 */
[----:B-1----:R-:W-:Y:S01]  /*4690*/  @!P4 IMAD.MOV.U32 R0, RZ, RZ, 0x2000 ;  /* 0x00002000ff00c424 */ /* 0x002fe200078e00ff */
[----:B------:R-:W-:Y:S01]  /*46a0*/  UMOV UR27, UR43 ;  /* 0x0000002b001b7c82 */ /* 0x000fe20008000000 */
[----:B------:R-:W-:Y:S01]  /*46b0*/  UMOV UR28, UR36 ;  /* 0x00000024001c7c82 */ /* 0x000fe20008000000 */
[----:B------:R-:W-:Y:S02]  /*46c0*/  @!UP1 UIADD3 UR26, UPT, UPT, UR42, 0x40, URZ ;  /* 0x000000402a1a9890 */ /* 0x000fe4000fffe0ff */
[----:B------:R-:W-:Y:S01]  /*46d0*/  @!UP1 UIADD3 UR24, UPT, UPT, UR7, 0x4400, URZ ;  /* 0x0000440007189890 */ /* 0x000fe2000fffe0ff */
[----:B------:R-:W-:Y:S01]  /*46e0*/  VOTEU.ALL UP1, P4 ;  /* 0x0000000000ff7886 */ /* 0x000fe20002020000 */
[----:B------:R-:W-:Y:S03]  /*46f0*/  UPRMT UR14, UR37, 0x654, UR25 ;  /* 0x00000654250e7896 */ /* 0x000fe60008000019 */
        /* <DEDUP_REMOVED lines=13> */
.L_x_197:
[----:B------:R-:W-:Y:S01]  /*47d0*/  @!P4 R2UR UR9, R8 ;  /* 0x000000000809c2ca */ /* 0x000fe200000e0000 */
[----:B------:R-:W-:Y:S01]  /*47e0*/  VOTEU.ALL UP1, P4 ;  /* 0x0000000000ff7886 */ /* 0x000fe20002020000 */
[----:B------:R-:W-:Y:S01]  /*47f0*/  @!P4 R2UR UR8, R2 ;  /* 0x000000000208c2ca */ /* 0x000fe200000e0000 */
[----:B-1----:R-:W-:Y:S01]  /*4800*/  @!P4 IMAD.MOV.U32 R0, RZ, RZ, 0x2000 ;  /* 0x00002000ff00c424 */ /* 0x002fe200078e00ff */
[----:B------:R-:W-:Y:S01]  /*4810*/  UMOV UR19, UR43 ;  /* 0x0000002b00137c82 */ /* 0x000fe20008000000 */
[----:B------:R-:W-:Y:S01]  /*4820*/  UMOV UR20, UR36 ;  /* 0x0000002400147c82 */ /* 0x000fe20008000000 */
[----:B------:R-:W-:Y:S01]  /*4830*/  @!UP1 UIADD3 UR18, UPT, UPT, UR42, 0x60, URZ ;  /* 0x000000602a129890 */ /* 0x000fe2000fffe0ff */
[----:B------:R-:W-:Y:S01]  /*4840*/  SHF.L.U32 R14, RZ, 0x1f, RZ ;  /* 0x0000001fff0e7819 */ /* 0x000fe200000006ff */
        /* <DEDUP_REMOVED lines=16> */
.L_x_199:
[----:B------:R-:W-:Y:S01]  /*4950*/  @!P4 R2UR UR9, R8 ;  /* 0x000000000809c2ca */ /* 0x000fe200000e0000 */
[----:B------:R-:W-:Y:S01]  /*4960*/  VOTEU.ALL UP1, P4 ;  /* 0x0000000000ff7886 */ /* 0x000fe20002020000 */
[----:B------:R-:W-:Y:S01]  /*4970*/  @!P4 R2UR UR8, R2 ;  /* 0x000000000208c2ca */ /* 0x000fe200000e0000 */
[----:B-1----:R-:W-:Y:S01]  /*4980*/  @!P4 IMAD.MOV.U32 R0, RZ, RZ, 0x2000 ;  /* 0x00002000ff00c424 */ /* 0x002fe200078e00ff */
[----:B------:R-:W-:Y:S01]  /*4990*/  UMOV UR18, 0x0 ;  /* 0x0000000000127882 */ /* 0x000fe20000000000 */
[----:B------:R-:W-:Y:S01]  /*49a0*/  UMOV UR19, 0x10000000 ;  /* 0x1000000000137882 */ /* 0x000fe20000000000 */
[----:B------:R-:W-:Y:S01]  /*49b0*/  @!UP1 UIADD3 UR10, UPT, UPT, UR42, 0x80, URZ ;  /* 0x000000802a0a9890 */ /* 0x000fe2000fffe0ff */
[----:B------:R-:W-:Y:S01]  /*49c0*/  UMOV UR11, UR43 ;  /* 0x0000002b000b7c82 */ /* 0x000fe20008000000 */
[----:B------:R-:W-:Y:S05]  /*49d0*/  UMOV UR12, UR36 ;  /* 0x00000024000c7c82 */ /* 0x000fea0008000000 */
[----:B------:R-:W-:Y:S01]  /*49e0*/  IMAD.U32 R8, RZ, RZ, UR9 ;  /* 0x00000009ff087e24 */ /* 0x000fe2000f8e00ff */
[----:B------:R-:W-:Y:S01]  /*49f0*/  UMOV UR9, UR41 ;  /* 0x0000002900097c82 */ /* 0x000fe20008000000 */
[----:B------:R-:W-:Y:S01]  /*4a00*/  IMAD.U32 R9, RZ, RZ, UR8 ;  /* 0x00000008ff097e24 */ /* 0x000fe2000f8e00ff */
[----:B------:R-:W-:Y:S02]  /*4a10*/  @!UP1 UIADD3 UR8, UPT, UPT, UR7, 0x400, URZ ;  /* 0x0000040007089890 */ /* 0x000fe4000fffe0ff */
[----:B------:R-:W-:Y:S01]  /*4a20*/  @!P4 R2UR UR22, R8 ;  /* 0x000000000816c2ca */ /* 0x000fe200000e0000 */
[----:B------:R-:W-:Y:S01]  /*4a30*/  VOTEU.ALL UP1, P4 ;  /* 0x0000000000ff7886 */ /* 0x000fe20002020000 */
        /* <DEDUP_REMOVED lines=8> */
.L_x_201:
        /* <DEDUP_REMOVED lines=23> */
.L_x_203:
[----:B------:R-:W2:Y:S01]  /*4c30*/  LDC.64 R12, c[0x0][0xb18] ;  /* 0x0002c600ff0c7b82 */ /* 0x000ea20000000a00 */
[----:B------:R-:W-:Y:S01]  /*4c40*/  @!P4 R2UR UR8, R2 ;  /* 0x000000000208c2ca */ /* 0x000fe200000e0000 */
[----:B------:R-:W-:Y:S01]  /*4c50*/  VOTEU.ALL UP1, P4 ;  /* 0x0000000000ff7886 */ /* 0x000fe20002020000 */
[----:B------:R-:W-:Y:S01]  /*4c60*/  @!P4 R2UR UR9, R8 ;  /* 0x000000000809c2ca */ /* 0x000fe200000e0000 */
[----:B-1----:R-:W-:Y:S01]  /*4c70*/  @!P4 IMAD.MOV.U32 R0, RZ, RZ, 0x2000 ;  /* 0x00002000ff00c424 */ /* 0x002fe200078e00ff */
[----:B------:R-:W-:Y:S03]  /*4c80*/  UMOV UR18, 0x0 ;  /* 0x0000000000127882 */ /* 0x000fe60000000000 */
[----:B------:R-:W1:Y:S01]  /*4c90*/  @!P1 LDC R2, c[0x0][0xb0c] ;  /* 0x0002c300ff029b82 */ /* 0x000e620000000800 */
[----:B------:R-:W-:Y:S01]  /*4ca0*/  @!UP1 UIADD3 UR10, UPT, UPT, UR42, 0xc0, URZ ;  /* 0x000000c02a0a9890 */ /* 0x000fe2000fffe0ff */
[----:B------:R-:W-:Y:S01]  /*4cb0*/  @P3 SHF.R.U32.HI R27, RZ, 0x10, R21 ;  /* 0x00000010ff1b3819 */ /* 0x000fe20000011615 */
[----:B------:R-:W-:Y:S01]  /*4cc0*/  UMOV UR19, 0x10000000 ;  /* 0x1000000000137882 */ /* 0x000fe20000000000 */
[----:B------:R-:W-:Y:S01]  /*4cd0*/  UMOV UR11, UR43 ;  /* 0x0000002b000b7c82 */ /* 0x000fe20008000000 */
[----:B------:R-:W-:Y:S01]  /*4ce0*/  UMOV UR12, UR36 ;  /* 0x00000024000c7c82 */ /* 0x000fe20008000000 */
[----:B------:R-:W-:Y:S02]  /*4cf0*/  VIADD R29, R29, 0x1 ;  /* 0x000000011d1d7836 */ /* 0x000fe40000000000 */
[----:B------:R-:W-:Y:S01]  /*4d00*/  IMAD.U32 R9, RZ, RZ, UR8 ;  /* 0x00000008ff097e24 */ /* 0x000fe2000f8e00ff */
[----:B------:R-:W-:Y:S01]  /*4d10*/  @!UP1 UIADD3 UR8, UPT, UPT, UR7, 0x4400, URZ ;  /* 0x0000440007089890 */ /* 0x000fe2000fffe0ff */
[----:B------:R-:W-:Y:S01]  /*4d20*/  IMAD.U32 R8, RZ, RZ, UR9 ;  /* 0x00000009ff087e24 */ /* 0x000fe2000f8e00ff */
[----:B------:R-:W-:Y:S01]  /*4d30*/  VOTEU.ALL UP1, P4 ;  /* 0x0000000000ff7886 */ /* 0x000fe20002020000 */
[----:B------:R-:W-:Y:S01]  /*4d40*/  UMOV UR9, UR25 ;  /* 0x0000001900097c82 */ /* 0x000fe20008000000 */
[----:B------:R-:W-:Y:S02]  /*4d50*/  @!P4 R2UR UR21, R9 ;  /* 0x000000000915c2ca */ /* 0x000fe400000e0000 */
[----:B------:R-:W-:Y:S02]  /*4d60*/  @!P4 R2UR UR20, R8 ;  /* 0x000000000814c2ca */ /* 0x000fe400000e0000 */
[----:B------:R-:W3:Y:S11]  /*4d70*/  LDC.64 R8, c[0x0][0xb10] ;  /* 0x0002c400ff087b82 */ /* 0x000ef60000000a00 */
[----:B------:R1:W-:Y:S01]  /*4d80*/  @!UP1 UTMALDG.3D [UR8], [UR20], desc[UR18] ;  /* 0x00001208140095b4 */ /* 0x0003e20008011000 */
[----:B------:R5:W-:Y:S01]  /*4d90*/  @!P4 SYNCS.ARRIVE.TRANS64.RED.A0TR RZ, [UR7+0x30], R0 ;  /* 0x00003000ffffc9a7 */ /* 0x000be20008300407 */
[C---:B---3--:R-:W-:Y:S01]  /*4da0*/  @!P1 IMAD.HI.U32 R8, R11.reuse, R8, RZ ;  /* 0x000000080b089227 */ /* 0x048fe200078e00ff */
[----:B--2---:R-:W-:Y:S02]  /*4db0*/  @!P1 ISETP.NE.AND P0, PT, R12, 0x1, PT ;  /* 0x000000010c00980c */ /* 0x004fe40003f05270 */
[----:B-1----:R-:W-:Y:S01]  /*4dc0*/  @!P1 ISETP.NE.AND P2, PT, R2, 0x1, PT ;  /* 0x000000010200980c */ /* 0x002fe20003f45270 */
[----:B------:R-:W-:Y:S01]  /*4dd0*/  SYNCS.ARRIVE.TRANS64.RED.A1T0 RZ, [UR14], RZ ;  /* 0x000000ffffff79a7 */ /* 0x000fe2000810040e */
[C---:B------:R-:W-:Y:S01]  /*4de0*/  @!P1 IMAD.HI.U32 R13, R10.reuse, R13, RZ ;  /* 0x0000000d0a0d9227 */ /* 0x040fe200078e00ff */
[----:B------:R-:W-:Y:S04]  /*4df0*/  @!P1 SHF.R.U32.HI R8, RZ, R9, R8 ;  /* 0x00000009ff089219 */ /* 0x000fe80000011608 */
[----:B------:R-:W-:Y:S01]  /*4e00*/  @!P1 SEL R8, R11, R8, !P2 ;  /* 0x000000080b089207 */ /* 0x000fe20005000000 */
[----:B------:R-:W1:Y:S01]  /*4e10*/  SYNCS.PHASECHK.TRANS64.TRYWAIT P5, [UR7+0x58], R14 ;  /* 0x0000580eff0075a7 */ /* 0x000e6200080a1107 */
[----:B-----5:R-:W2:Y:S02]  /*4e20*/  @!P1 LDC R0, c[0x0][0xb20] ;  /* 0x0002c800ff009b82 */ /* 0x020ea40000000800 */
[----:B--2---:R-:W-:Y:S04]  /*4e30*/  @!P1 SHF.R.U32.HI R0, RZ, R0, R13 ;  /* 0x00000000ff009219 */ /* 0x004fe8000001160d */
[----:B------:R-:W-:Y:S05]  /*4e40*/  @!P1 SEL R9, R10, R0, !P0 ;  /* 0x000000000a099207 */ /* 0x000fea0004000000 */
[----:B------:R-:W-:Y:S02]  /*4e50*/  @!P1 IMAD.IADD R0, R9, 0x1, -R8 ;  /* 0x0000000109009824 */ /* 0x000fe400078e0a08 */
[----:B------:R-:W-:Y:S02]  /*4e60*/  @!P1 IMAD.IADD R8, R8, 0x1, -R9 ;  /* 0x0000000108089824 */ /* 0x000fe400078e0a09 */
[----:B------:R-:W-:Y:S02]  /*4e70*/  @!P1 IMAD R11, R0, R2, R11 ;  /* 0x00000002000b9224 */ /* 0x000fe400078e020b */
[----:B------:R-:W-:Y:S01]  /*4e80*/  @!P1 IMAD R10, R8, R12, R10 ;  /* 0x0000000c080a9224 */ /* 0x000fe200078e020a */
[----:B-1----:R-:W-:Y:S06]  /*4e90*/  @!P5 BRA `(.L_x_79) ;  /* 0x0000005800c0d947 */ /* 0x002fec0003800000 */
.L_x_205:
[----:B------:R-:W-:Y:S01]  /*4ea0*/  @!P4 IADD3 R2, P0, PT, R30, 0x580, RZ ;  /* 0x000005801e02c810 */ /* 0x000fe20007f1e0ff */
[----:B------:R-:W-:Y:S01]  /*4eb0*/  VOTEU.ALL UP1, P4 ;  /* 0x0000000000ff7886 */ /* 0x000fe20002020000 */
[----:B------:R-:W-:Y:S01]  /*4ec0*/  UMOV UR18, 0x0 ;  /* 0x0000000000127882 */ /* 0x000fe20000000000 */
[----:B------:R-:W-:Y:S01]  /*4ed0*/  UMOV UR19, 0x10000000 ;  /* 0x1000000000137882 */ /* 0x000fe20000000000 */
[----:B------:R-:W-:Y:S01]  /*4ee0*/  @!P4 R2UR UR9, R2 ;  /* 0x000000000209c2ca */ /* 0x000fe200000e0000 */
[----:B-1----:R-:W-:Y:S01]  /*4ef0*/  @!P4 IMAD.X R0, RZ, RZ, R31, P0 ;  /* 0x000000ffff00c224 */ /* 0x002fe200000e061f */
[----:B------:R-:W-:Y:S01]  /*4f00*/  @!UP1 UIADD3 UR10, UPT, UPT, UR42, 0xe0, URZ ;  /* 0x000000e02a0a9890 */ /* 0x000fe2000fffe0ff */
[----:B------:R-:W-:Y:S01]  /*4f10*/  ISETP.NE.AND P0, PT, R29, 0x2, PT ;  /* 0x000000021d00780c */ /* 0x000fe20003f05270 */
[----:B------:R-:W-:Y:S01]  /*4f20*/  UMOV UR11, UR43 ;  /* 0x0000002b000b7c82 */ /* 0x000fe20008000000 */
[----:B------:R-:W-:Y:S01]  /*4f30*/  UMOV UR12, UR36 ;  /* 0x00000024000c7c82 */ /* 0x000fe20008000000 */
[----:B------:R-:W-:Y:S01]  /*4f40*/  @!P4 R2UR UR8, R0 ;  /* 0x000000000008c2ca */ /* 0x000fe200000e0000 */
[----:B------:R-:W-:Y:S01]  /*4f50*/  IMAD.IADD R14, R10, 0x1, R62 ;  /* 0x000000010a0e7824 */ /* 0x000fe200078e023e */
[----:B------:R-:W-:Y:S01]  /*4f60*/  @P3 R2UR UR36, R27 ;  /* 0x000000001b2432ca */ /* 0x000fe200000e0000 */
[----:B------:R-:W-:Y:S01]  /*4f70*/  IMAD.IADD R15, R11, 0x1, R63 ;  /* 0x000000010b0f7824 */ /* 0x000fe200078e023f */
[----:B------:R-:W-:Y:S02]  /*4f80*/  SEL R0, RZ, 0x1, P0 ;  /* 0x00000001ff007807 */ /* 0x000fe40000000000 */
[----:B------:R-:W-:Y:S01]  /*4f90*/  SEL R29, R29, RZ, P0 ;  /* 0x000000ff1d1d7207 */ /* 0x000fe20000000000 */
[----:B------:R-:W-:Y:S01]  /*4fa0*/  IMAD.U32 R8, RZ, RZ, UR9 ;  /* 0x00000009ff087e24 */ /* 0x000fe2000f8e00ff */
[----:B------:R-:W-:Y:S01]  /*4fb0*/  UMOV UR9, UR17 ;  /* 0x0000001100097c82 */ /* 0x000fe20008000000 */
[----:B------:R-:W-:Y:S03]  /*4fc0*/  LOP3.LUT R28, R28, R0, RZ, 0x3c, !PT ;  /* 0x000000001c1c7212 */ /* 0x000fe600078e3cff */
[----:B------:R-:W-:Y:S01]  /*4fd0*/  @!P4 R2UR UR14, R8 ;  /* 0x00000000080ec2ca */ /* 0x000fe200000e0000 */
[----:B------:R-:W-:Y:S01]  /*4fe0*/  IMAD.U32 R9, RZ, RZ, UR8 ;  /* 0x00000008ff097e24 */ /* 0x000fe2000f8e00ff */
[----:B------:R-:W-:Y:S01]  /*4ff0*/  @!UP1 UIADD3 UR8, UPT, UPT, UR7, 0x6400, URZ ;  /* 0x0000640007089890 */ /* 0x000fe2000fffe0ff */
[----:B------:R-:W-:Y:S03]  /*5000*/  VOTEU.ALL UP1, P4 ;  /* 0x0000000000ff7886 */ /* 0x000fe60002020000 */
[----:B------:R-:W-:Y:S11]  /*5010*/  @!P4 R2UR UR15, R9 ;  /* 0x00000000090fc2ca */ /* 0x000ff600000e0000 */
[----:B------:R-:W-:Y:S02]  /*5020*/  @!UPT UIADD3 URZ, UPT, UPT, URZ, URZ, URZ ;  /* 0x000000fffffff290 */ /* 0x000fe4000fffe0ff */
[----:B------:R2:W-:Y:S01]  /*5030*/  @!UP1 UTMALDG.3D [UR8], [UR14], desc[UR18] ;  /* 0x000012080e0095b4 */ /* 0x0005e20008011000 */
[----:B------:R2:W-:Y:S01]  /*5040*/  @!P4 SYNCS.ARRIVE.TRANS64.RED.A0TR RZ, [UR7+0x38], R25 ;  /* 0x00003819ffffc9a7 */ /* 0x0005e20008300407 */
[----:B------:R-:W-:Y:S01]  /*5050*/  UPLOP3.LUT UP1, UPT, UPT, UPT, UPT, 0x80, 0x8 ;  /* 0x000000000008789c */ /* 0x000fe20003f2f070 */
[----:B------:R-:W-:Y:S01]  /*5060*/  SYNCS.ARRIVE.TRANS64.RED.A1T0 RZ, [UR13], RZ ;  /* 0x000000ffffff79a7 */ /* 0x000fe2000810040d */
[----:B------:R-:W-:Y:S09]  /*5070*/  @P3 BRA `(.L_x_80) ;  /* 0xffffffec002c3947 */ /* 0x000ff2000383ffff */
[----:B------:R-:W1:Y:S02]  /*5080*/  SYNCS.PHASECHK.TRANS64.TRYWAIT P0, [UR7+0x40], R32 ;  /* 0x00004020ff0075a7 */ /* 0x000e640008001107 */
[----:B-1----:R-:W-:Y:S05]  /*5090*/  @!P0 BRA `(.L_x_81) ;  /* 0x0000005800588947 */ /* 0x002fea0003800000 */
.L_x_207:
[----:B------:R-:W3:Y:S02]  /*50a0*/  SYNCS.PHASECHK.TRANS64.TRYWAIT P0, [UR7+0x48], R32 ;  /* 0x00004820ff0075a7 */ /* 0x000ee40008001107 */
[----:B---3--:R-:W-:Y:S05]  /*50b0*/  @!P0 BRA `(.L_x_82) ;  /* 0x0000005800688947 */ /* 0x008fea0003800000 */
.L_x_209:
[----:B------:R-:W3:Y:S01]  /*50c0*/  SYNCS.PHASECHK.TRANS64.TRYWAIT P0, [UR7+0x50], R32 ;  /* 0x00005020ff0075a7 */ /* 0x000ee20008001107 */
[----:B-1----:R-:W-:Y:S01]  /*50d0*/  HFMA2 R0, -RZ, RZ, 0, 5.9604644775390625e-08 ;  /* 0x00000001ff007431 */ /* 0x002fe200000001ff */
[----:B---3--:R-:W-:Y:S06]  /*50e0*/  @!P0 BRA `(.L_x_83) ;  /* 0x0000005800748947 */ /* 0x008fec0003800000 */
.L_x_211:
[----:B-1----:R-:W-:Y:S02]  /*50f0*/  MOV R2, UR7 ;  /* 0x0000000700027c02 */ /* 0x002fe40008000f00 */
[----:B------:R-:W-:-:S07]  /*5100*/  SHF.L.U32 R0, R0, 0x1f, RZ ;  /* 0x0000001f00007819 */ /* 0x000fce00000006ff */
.L_x_84:
[----:B-1----:R1:W3:Y:S02]  /*5110*/  SYNCS.PHASECHK.TRANS64.TRYWAIT P0, [R2+URZ+0x58], R0 ;  /* 0x00005800020075a7 */ /* 0x0022e400080011ff */
[----:B---3--:R-:W-:Y:S05]  /*5120*/  @!P0 NANOSLEEP.SYNCS 0x989680 ;  /* 0x009896800000895d */ /* 0x008fea0003900000 */
[----:B------:R-:W3:Y:S02]  /*5130*/  @!P0 SYNCS.PHASECHK.TRANS64 P0, [R2+URZ+0x58], R0 ;  /* 0x00005800020085a7 */ /* 0x000ee400080010ff */
[----:B--23--:R-:W-:Y:S05]  /*5140*/  @P0 EXIT ;  /* 0x000000000000094d */ /* 0x00cfea0003800000 */
[----:B------:R-:W-:Y:S05]  /*5150*/  BRA `(.L_x_84) ;  /* 0xfffffffc00ec7947 */ /* 0x000fea000383ffff */
.L_x_65:
[----:B------:R-:W-:-:S06]  /*5160*/  UISETP.GE.AND UP1, UPT, UR8, 0x4, UPT ;  /* 0x000000040800788c */ /* 0x000fcc000bf26270 */
[----:B------:R-:W-:-:S13]  /*5170*/  PLOP3.LUT P0, PT, PT, PT, UP1, 0x80, 0x8 ;  /* 0x000000000008781c */ /* 0x000fda0003f0f018 */
[----:B------:R-:W-:Y:S05]  /*5180*/  @!P0 EXIT ;  /* 0x000000000000894d */ /* 0x000fea0003800000 */
[----:B------:R-:W-:Y:S01]  /*5190*/  BAR.SYNC.DEFER_BLOCKING 0x6, 0xa0 ;  /* 0x0182800000007b1d */ /* 0x000fe20000010000 */
[C---:B------:R-:W-:Y:S01]  /*51a0*/  IMAD.SHL.U32 R4, R76.reuse, 0x20, RZ ;  /* 0x000000204c047824 */ /* 0x040fe200078e00ff */
[C---:B------:R-:W-:Y:S01]  /*51b0*/  R2P PR, R76.reuse, 0x6 ;  /* 0x000000064c007804 */ /* 0x040fe20000000000 */
[C---:B------:R-:W-:Y:S01]  /*51c0*/  IMAD.SHL.U32 R68, R76.reuse, 0x4, RZ ;  /* 0x000000044c447824 */ /* 0x040fe200078e00ff */
[----:B------:R-:W-:Y:S01]  /*51d0*/  CS2R R72, SRZ ;  /* 0x0000000000487805 */ /* 0x000fe2000001ff00 */
[----:B------:R-:W-:Y:S01]  /*51e0*/  IMAD.U32 R32, R76, 0x10000, RZ ;  /* 0x000100004c207824 */ /* 0x000fe200078e00ff */
[----:B------:R-:W-:Y:S02]  /*51f0*/  UMOV UR48, 0x400 ;  /* 0x0000040000307882 */ /* 0x000fe40000000000 */
[----:B------:R-:W1:Y:S01]  /*5200*/  LDC R67, c[0x0][0x370] ;  /* 0x0000dc00ff437b82 */ /* 0x000e620000000800 */
[----:B------:R-:W-:Y:S01]  /*5210*/  ULEA UR48, UR37, UR48, 0x18 ;  /* 0x0000003025307291 */ /* 0x000fe2000f8ec0ff */
[----:B------:R-:W-:Y:S01]  /*5220*/  LOP3.LUT R3, R4, 0xe0, RZ, 0xc0, !PT ;  /* 0x000000e004037812 */ /* 0x000fe200078ec0ff */
[----:B------:R-:W-:Y:S01]  /*5230*/  IMAD.SHL.U32 R2, R76, 0x10, RZ ;  /* 0x000000104c027824 */ /* 0x000fe200078e00ff */
[----:B------:R-:W-:Y:S01]  /*5240*/  LOP3.LUT R4, R4, 0x100, RZ, 0xc0, !PT ;  /* 0x0000010004047812 */ /* 0x000fe200078ec0ff */
[----:B------:R-:W-:Y:S01]  /*5250*/  UIADD3 UR4, UPT, UPT, UR48, 0x400, URZ ;  /* 0x0000040030047890 */ /* 0x000fe2000fffe0ff */
[----:B------:R-:W-:Y:S01]  /*5260*/  LOP3.LUT R68, R3, 0x1c, R68, 0xf8, !PT ;  /* 0x0000001c03447812 */ /* 0x000fe200078ef844 */
[----:B------:R-:W-:Y:S01]  /*5270*/  IMAD.MOV.U32 R75, RZ, RZ, 0x10 ;  /* 0x00000010ff4b7424 */ /* 0x000fe200078e00ff */
[----:B------:R-:W2:Y:S01]  /*5280*/  LDC R28, c[0x0][0xb0c] ;  /* 0x0002c300ff1c7b82 */ /* 0x000ea20000000800 */
[----:B------:R-:W-:Y:S01]  /*5290*/  SHF.R.U32.HI R3, RZ, 0x2, R76 ;  /* 0x00000002ff037819 */ /* 0x000fe2000001164c */
[----:B------:R-:W-:Y:S01]  /*52a0*/  IMAD.MOV.U32 R74, RZ, RZ, 0x20 ;  /* 0x00000020ff4a7424 */ /* 0x000fe200078e00ff */
[----:B------:R-:W-:Y:S01]  /*52b0*/  LOP3.LUT R32, R32, 0x600000, RZ, 0xc0, !PT ;  /* 0x0060000020207812 */ /* 0x000fe200078ec0ff */
[----:B------:R-:W-:Y:S01]  /*52c0*/  IMAD.MOV.U32 R31, RZ, RZ, RZ ;  /* 0x000000ffff1f7224 */ /* 0x000fe200078e00ff */
[----:B------:R-:W-:Y:S01]  /*52d0*/  LOP3.LUT R2, R4, 0x600, R2, 0xf8, !PT ;  /* 0x0000060004027812 */ /* 0x000fe200078ef802 */
[----:B------:R-:W-:Y:S01]  /*52e0*/  IMAD.MOV.U32 R79, RZ, RZ, RZ ;  /* 0x000000ffff4f7224 */ /* 0x000fe200078e00ff */
[----:B------:R-:W-:Y:S01]  /*52f0*/  LOP3.LUT R68, R68, 0x4, R3, 0x78, !PT ;  /* 0x0000000444447812 */ /* 0x000fe200078e7803 */
[----:B------:R-:W4:Y:S01]  /*5300*/  LDC R65, c[0x0][0xb20] ;  /* 0x0002c800ff417b82 */ /* 0x000f220000000800 */
[----:B------:R-:W3:Y:S01]  /*5310*/  LDS R0, [UR48+0x120] ;  /* 0x00012030ff007984 */ /* 0x000ee20008000800 */
[----:B------:R-:W-:Y:S01]  /*5320*/  LOP3.LUT R76, R76, 0x60, RZ, 0xc0, !PT ;  /* 0x000000604c4c7812 */ /* 0x000fe200078ec0ff */
[----:B------:R-:W-:Y:S01]  /*5330*/  IMAD.U32 R70, RZ, RZ, UR4 ;  /* 0x00000004ff467e24 */ /* 0x000fe2000f8e00ff */
[----:B------:R-:W-:Y:S01]  /*5340*/  LOP3.LUT R68, R2, R68, RZ, 0xfc, !PT ;  /* 0x0000004402447212 */ /* 0x000fe200078efcff */
[----:B------:R-:W1:Y:S01]  /*5350*/  LDCU.64 UR52, c[0x0][0x348] ;  /* 0x00006900ff3477ac */ /* 0x000e620008000a00 */
[----:B------:R-:W-:-:S02]  /*5360*/  SEL R75, R75, 0xfffffff0, !P2 ;  /* 0xfffffff04b4b7807 */ /* 0x000fc40005000000 */
[----:B------:R-:W1:Y:S01]  /*5370*/  LDC R27, c[0x0][0xb30] ;  /* 0x0002cc00ff1b7b82 */ /* 0x000e620000000800 */
[----:B------:R-:W-:Y:S01]  /*5380*/  SEL R74, R74, 0xffffffe0, !P1 ;  /* 0xffffffe04a4a7807 */ /* 0x000fe20004800000 */
[----:B------:R-:W1:Y:S01]  /*5390*/  LDCU.64 UR38, c[0x0][0x888] ;  /* 0x00011100ff2677ac */ /* 0x000e620008000a00 */
[----:B------:R-:W1:Y:S05]  /*53a0*/  LDCU.64 UR44, c[0x0][0x890] ;  /* 0x00011200ff2c77ac */ /* 0x000e6a0008000a00 */
[----:B------:R-:W1:Y:S01]  /*53b0*/  LDC.64 R60, c[0x0][0xb10] ;  /* 0x0002c400ff3c7b82 */ /* 0x000e620000000a00 */
[----:B------:R-:W-:Y:S01]  /*53c0*/  UMOV UR49, URZ ;  /* 0x000000ff00317c82 */ /* 0x000fe20008000000 */
[----:B------:R-:W-:-:S06]  /*53d0*/  UMOV UR51, URZ ;  /* 0x000000ff00337c82 */ /* 0x000fcc0008000000 */
[----:B------:R-:W1:Y:S08]  /*53e0*/  LDC.64 R24, c[0x0][0xb18] ;  /* 0x0002c600ff187b82 */ /* 0x000e700000000a00 */
[----:B------:R-:W1:Y:S08]  /*53f0*/  LDC.64 R22, c[0x0][0xb28] ;  /* 0x0002ca00ff167b82 */ /* 0x000e700000000a00 */
[----:B------:R-:W1:Y:S01]  /*5400*/  LDC.64 R58, c[0x0][0x8b0] ;  /* 0x00022c00ff3a7b82 */ /* 0x000e620000000a00 */
[----:B---3--:R-:W-:-:S07]  /*5410*/  IMAD.IADD R32, R0, 0x1, R32 ;  /* 0x0000000100207824 */ /* 0x008fce00078e0220 */
[----:B------:R-:W3:Y:S08]  /*5420*/  LDC.64 R56, c[0x0][0x8a8] ;  /* 0x00022a00ff387b82 */ /* 0x000ef00000000a00 */
[----:B--2-4-:R-:W1:Y:S02]  /*5430*/  LDC R66, c[0x0][0x374] ;  /* 0x0000dd00ff427b82 */ /* 0x014e640000000800 */
.L_x_160:
[C---:B------:R-:W-:Y:S02]  /*5440*/  LEA R0, R79.reuse, UR48, 0x3 ;  /* 0x000000304f007c11 */ /* 0x040fe4000f8e18ff */
[----:B------:R-:W-:Y:S02]  /*5450*/  SHF.L.U32 R2, R72, 0x1f, RZ ;  /* 0x0000001f48027819 */ /* 0x000fe400000006ff */
[----:B------:R-:W-:Y:S02]  /*5460*/  LEA R16, R79, UR48, 0x4 ;  /* 0x000000304f107c11 */ /* 0x000fe4000f8e20ff */
[----:B------:R-:W2:Y:S02]  /*5470*/  SYNCS.PHASECHK.TRANS64.TRYWAIT P0, [R0+URZ+0x70], R2 ;  /* 0x00007002000075a7 */ /* 0x000ea400080011ff */
[----:B--2---:R-:W-:Y:S05]  /*5480*/  @!P0 BRA `(.L_x_85) ;  /* 0x0000005400a48947 */ /* 0x004fea0003800000 */
.L_x_212:
[----:B------:R-:W4:Y:S01]  /*5490*/  LDC.64 R10, c[0x0][0xb10] ;  /* 0x0002c400ff0a7b82 */ /* 0x000f220000000a00 */
[----:B------:R-:W3:Y:S01]  /*54a0*/  LDS.128 R16, [R16+0x100] ;  /* 0x0001000010107984 */ /* 0x000ee20000000c00 */
[----:B-1----:R-:W-:Y:S01]  /*54b0*/  ISETP.NE.AND P1, PT, R27, 0x1, PT ;  /* 0x000000011b00780c */ /* 0x002fe20003f25270 */
[----:B--2---:R-:W-:Y:S01]  /*54c0*/  VIADD R0, R0, 0x80 ;  /* 0x0000008000007836 */ /* 0x004fe20000000000 */
[----:B------:R-:W-:Y:S04]  /*54d0*/  ISETP.GE.AND P0, PT, R26, 0x1, PT ;  /* 0x000000011a00780c */ /* 0x000fe80003f06270 */
[----:B------:R-:W1:Y:S01]  /*54e0*/  LDC.64 R8, c[0x0][0xb18] ;  /* 0x0002c600ff087b82 */ /* 0x000e620000000a00 */
[----:B------:R-:W-:Y:S01]  /*54f0*/  PRMT R0, RZ, 0x654, R0 ;  /* 0x00000654ff007816 */ /* 0x000fe20000000000 */
[----:B------:R-:W-:Y:S01]  /*5500*/  @!PT LDS RZ, [RZ] ;  /* 0x00000000fffff984 */ /* 0x000fe20000000800 */
[----:B------:R-:W-:Y:S01]  /*5510*/  @!PT LDS RZ, [RZ] ;  /* 0x00000000fffff984 */ /* 0x000fe20000000800 */
[----:B------:R-:W-:Y:S01]  /*5520*/  @!PT LDS RZ, [RZ] ;  /* 0x00000000fffff984 */ /* 0x000fe20000000800 */
[----:B------:R-:W-:Y:S01]  /*5530*/  @!PT LDS RZ, [RZ] ;  /* 0x00000000fffff984 */ /* 0x000fe20000000800 */
[----:B------:R2:W-:Y:S06]  /*5540*/  MEMBAR.ALL.CTA ;  /* 0x0000000000007992 */ /* 0x0005ec0000008000 */
[----:B--2---:R-:W2:Y:S01]  /*5550*/  FENCE.VIEW.ASYNC.S ;  /* 0x00000000000073c6 */ /* 0x004ea20000000000 */
[----:B------:R-:W1:Y:S08]  /*5560*/  @!P1 LDC R12, c[0x0][0xb20] ;  /* 0x0002c800ff0c9b82 */ /* 0x000e700000000800 */
[----:B------:R-:W1:Y:S01]  /*5570*/  @!P1 LDC R7, c[0x0][0xb0c] ;  /* 0x0002c300ff079b82 */ /* 0x000e620000000800 */
[----:B--2---:R2:W-:Y:S01]  /*5580*/  SYNCS.ARRIVE.TRANS64.RED.A1T0 RZ, [R0+URZ], RZ ;  /* 0x000000ff00ff79a7 */ /* 0x0045e200081004ff */
[----:B---3--:R-:W-:Y:S04]  /*5590*/  LOP3.LUT P4, RZ, R18, 0x1, RZ, 0xc0, !PT ;  /* 0x0000000112ff7812 */ /* 0x008fe8000788c0ff */
[----:B------:R-:W-:Y:S09]  /*55a0*/  P2R R77, PR, RZ, 0x10 ;  /* 0x00000010ff4d7803 */ /* 0x000ff20000000000 */
[----:B------:R-:W-:Y:S02]  /*55b0*/  @P4 MOV R30, R16 ;  /* 0x00000010001e4202 */ /* 0x000fe40000000f00 */
[----:B------:R-:W-:Y:S01]  /*55c0*/  @P4 LOP3.LUT R29, R17, 0xffff, RZ, 0xc0, !PT ;  /* 0x0000ffff111d4812 */ /* 0x000fe200078ec0ff */
[----:B--2-4-:R-:W-:Y:S06]  /*55d0*/  @!P0 BRA `(.L_x_86) ;  /* 0x0000000000a48947 */ /* 0x014fec0003800000 */
[----:B------:R-:W-:Y:S01]  /*55e0*/  IMAD.HI.U32 R0, R66, R25, RZ ;  /* 0x0000001942007227 */ /* 0x000fe200078e00ff */
[----:B------:R-:W-:Y:S02]  /*55f0*/  ISETP.NE.AND P0, PT, R24, 0x1, PT ;  /* 0x000000011800780c */ /* 0x000fe40003f05270 */
[----:B------:R-:W-:Y:S01]  /*5600*/  ISETP.NE.AND P2, PT, R26, 0x1, PT ;  /* 0x000000011a00780c */ /* 0x000fe20003f45270 */
[----:B------:R-:W-:Y:S01]  /*5610*/  IMAD.HI.U32 R4, R67, R60, RZ ;  /* 0x0000003c43047227 */ /* 0x000fe200078e00ff */
[----:B------:R-:W-:Y:S02]  /*5620*/  SHF.R.U32.HI R0, RZ, R65, R0 ;  /* 0x00000041ff007219 */ /* 0x000fe40000011600 */
[----:B------:R-:W-:Y:S01]  /*5630*/  ISETP.NE.AND P3, PT, R28, 0x1, PT ;  /* 0x000000011c00780c */ /* 0x000fe20003f65270 */
[----:B------:R-:W-:Y:S01]  /*5640*/  IMAD.HI.U32 R6, R29, R25, RZ ;  /* 0x000000191d067227 */ /* 0x000fe200078e00ff */
[-C--:B------:R-:W-:Y:S02]  /*5650*/  SHF.R.U32.HI R4, RZ, R61.reuse, R4 ;  /* 0x0000003dff047219 */ /* 0x080fe40000011604 */
[----:B------:R-:W-:Y:S01]  /*5660*/  SEL R0, R66, R0, !P0 ;  /* 0x0000000042007207 */ /* 0x000fe20004000000 */
[----:B------:R-:W-:Y:S01]  /*5670*/  IMAD.HI.U32 R5, R30, R60, RZ ;  /* 0x0000003c1e057227 */ /* 0x000fe200078e00ff */
[----:B------:R-:W-:Y:S03]  /*5680*/  SEL R4, R67, R4, !P3 ;  /* 0x0000000443047207 */ /* 0x000fe60005800000 */
[-C--:B------:R-:W-:Y:S01]  /*5690*/  IMAD.HI.U32 R3, R0, R22.reuse, RZ ;  /* 0x0000001600037227 */ /* 0x080fe200078e00ff */
[----:B------:R-:W-:Y:S03]  /*56a0*/  SHF.R.U32.HI R5, RZ, R61, R5 ;  /* 0x0000003dff057219 */ /* 0x000fe60000011605 */
[----:B------:R-:W-:Y:S01]  /*56b0*/  IMAD.HI.U32 R2, R4, R22, RZ ;  /* 0x0000001604027227 */ /* 0x000fe200078e00ff */
[----:B------:R-:W-:Y:S02]  /*56c0*/  @P2 SHF.R.U32.HI R0, RZ, R23, R3 ;  /* 0x00000017ff002219 */ /* 0x000fe40000011603 */
[----:B------:R-:W-:Y:S02]  /*56d0*/  SHF.R.U32.HI R3, RZ, R65, R6 ;  /* 0x00000041ff037219 */ /* 0x000fe40000011606 */
[----:B------:R-:W-:Y:S01]  /*56e0*/  @P2 SHF.R.U32.HI R4, RZ, R23, R2 ;  /* 0x00000017ff042219 */ /* 0x000fe20000011602 */
[----:B------:R-:W-:Y:S01]  /*56f0*/  IMAD R0, R26, R0, RZ ;  /* 0x000000001a007224 */ /* 0x000fe200078e02ff */
[----:B------:R-:W-:Y:S02]  /*5700*/  SEL R3, R29, R3, !P0 ;  /* 0x000000031d037207 */ /* 0x000fe40004000000 */
[----:B------:R-:W-:Y:S01]  /*5710*/  SEL R2, R30, R5, !P3 ;  /* 0x000000051e027207 */ /* 0x000fe20005800000 */
[----:B------:R-:W-:Y:S01]  /*5720*/  IMAD R5, R26, R4, RZ ;  /* 0x000000041a057224 */ /* 0x000fe200078e02ff */
[C---:B------:R-:W-:Y:S01]  /*5730*/  ISETP.GE.AND P0, PT, R3.reuse, R0, PT ;  /* 0x000000000300720c */ /* 0x040fe20003f06270 */
[C---:B------:R-:W-:Y:S03]  /*5740*/  IMAD.HI.U32 R0, R3.reuse, R22, RZ ;  /* 0x0000001603007227 */ /* 0x040fe600078e00ff */
[C---:B------:R-:W-:Y:S02]  /*5750*/  ISETP.GE.OR P0, PT, R2.reuse, R5, P0 ;  /* 0x000000050200720c */ /* 0x040fe40000706670 */
[----:B------:R-:W-:Y:S04]  /*5760*/  SHF.R.U32.HI R0, RZ, R23, R0 ;  /* 0x00000017ff007219 */ /* 0x000fe80000011600 */
[C---:B------:R-:W-:Y:S05]  /*5770*/  SEL R6, R3.reuse, R0, !P2 ;  /* 0x0000000003067207 */ /* 0x040fea0005000000 */
        /* <DEDUP_REMOVED lines=14> */
[----:B------:R-:W-:Y:S07]  /*5860*/  IMAD R29, R3, R24, R29 ;  /* 0x00000018031d7224 */ /* 0x000fee00078e021d */
.L_x_86:
[----:B-1----:R-:W-:Y:S01]  /*5870*/  @!P1 ISETP.NE.AND P0, PT, R8, 0x1, PT ;  /* 0x000000010800980c */ /* 0x002fe20003f05270 */
[----:B------:R-:W-:Y:S01]  /*5880*/  @!P1 IMAD.HI.U32 R2, R29, R9, RZ ;  /* 0x000000091d029227 */ /* 0x000fe200078e00ff */
[----:B------:R-:W-:Y:S01]  /*5890*/  R2UR UR42, R15 ;  /* 0x000000000f2a72ca */ /* 0x000fe200000e0000 */
[----:B------:R-:W-:Y:S01]  /*58a0*/  BSSY.RECONVERGENT B6, `(.L_x_87) ;  /* 0x0000031000067945 */ /* 0x000fe20003800200 */
[----:B------:R-:W-:Y:S01]  /*58b0*/  R2UR UR41, R14 ;  /* 0x000000000e2972ca */ /* 0x000fe200000e0000 */
[----:B------:R-:W-:Y:S01]  /*58c0*/  @!P1 IMAD.HI.U32 R0, R30, R10, RZ ;  /* 0x0000000a1e009227 */ /* 0x000fe200078e00ff */
[----:B------:R-:W-:Y:S02]  /*58d0*/  @!P1 SHF.R.U32.HI R2, RZ, R12, R2 ;  /* 0x0000000cff029219 */ /* 0x000fe40000011602 */
[----:B------:R-:W-:Y:S01]  /*58e0*/  @!P1 ISETP.NE.AND P2, PT, R7, 0x1, PT ;  /* 0x000000010700980c */ /* 0x000fe20003f45270 */
[----:B------:R-:W-:Y:S01]  /*58f0*/  VIADD R79, R79, 0x1 ;  /* 0x000000014f4f7836 */ /* 0x000fe20000000000 */
[----:B------:R-:W-:Y:S02]  /*5900*/  @!P1 SEL R2, R29, R2, !P0 ;  /* 0x000000021d029207 */ /* 0x000fe40004000000 */
[----:B------:R-:W-:Y:S02]  /*5910*/  @!P1 SHF.R.U32.HI R0, RZ, R11, R0 ;  /* 0x0000000bff009219 */ /* 0x000fe40000011600 */
[----:B------:R-:W-:Y:S01]  /*5920*/  LOP3.LUT P0, RZ, R70, 0x3f0, RZ, 0xc0, !PT ;  /* 0x000003f046ff7812 */ /* 0x000fe2000780c0ff */
[----:B------:R-:W-:Y:S01]  /*5930*/  USHF.L.U32 UR42, UR42, 0x6, URZ ;  /* 0x000000062a2a7899 */ /* 0x000fe200080006ff */
[----:B------:R-:W-:Y:S01]  /*5940*/  @!P1 SEL R3, R30, R0, !P2 ;  /* 0x000000001e039207 */ /* 0x000fe20005000000 */
[----:B------:R-:W-:Y:S01]  /*5950*/  USHF.L.U32 UR41, UR41, 0x8, URZ ;  /* 0x0000000829297899 */ /* 0x000fe200080006ff */
[----:B------:R-:W-:Y:S03]  /*5960*/  @P4 SHF.R.U32.HI R71, RZ, 0x10, R17 ;  /* 0x00000010ff474819 */ /* 0x000fe60000011611 */
[----:B------:R-:W-:Y:S02]  /*5970*/  @!P1 IMAD.IADD R0, R2, 0x1, -R3 ;  /* 0x0000000102009824 */ /* 0x000fe400078e0a03 */
[----:B------:R-:W-:Y:S02]  /*5980*/  @!P1 IMAD.IADD R2, R3, 0x1, -R2 ;  /* 0x0000000103029824 */ /* 0x000fe400078e0a02 */
[----:B------:R-:W-:Y:S02]  /*5990*/  @!P1 IMAD R30, R0, R7, R30 ;  /* 0x00000007001e9224 */ /* 0x000fe400078e021e */
[----:B------:R-:W-:Y:S01]  /*59a0*/  @!P1 IMAD R29, R2, R8, R29 ;  /* 0x00000008021d9224 */ /* 0x000fe200078e021d */
[----:B------:R-:W-:Y:S06]  /*59b0*/  @!P0 BRA `(.L_x_88) ;  /* 0x00000000007c8947 */ /* 0x000fec0003800000 */
[----:B------:R-:W1:Y:S01]  /*59c0*/  LDCU.64 UR8, c[0x4][0x80] ;  /* 0x01001000ff0877ac */ /* 0x000e620008000a00 */
[----:B------:R-:W-:Y:S01]  /*59d0*/  MOV R2, 0x0 ;  /* 0x0000000000027802 */ /* 0x000fe20000000f00 */
[----:B------:R-:W-:Y:S02]  /*59e0*/  HFMA2 R12, -RZ, RZ, 0, 5.9604644775390625e-08 ;  /* 0x00000001ff0c7431 */ /* 0x000fe400000001ff */
[----:B------:R-:W-:Y:S01]  /*59f0*/  IMAD.MOV.U32 R8, RZ, RZ, 0x70 ;  /* 0x00000070ff087424 */ /* 0x000fe200078e00ff */
[----:B------:R2:W3:Y:S01]  /*5a00*/  LDC.64 R14, c[0x4][R2] ;  /* 0x01000000020e7b82 */ /* 0x0004e20000000a00 */
[----:B------:R-:W4:Y:S01]  /*5a10*/  LDCU.64 UR6, c[0x4][0x88] ;  /* 0x01001100ff0677ac */ /* 0x000f220008000a00 */
[----:B------:R-:W-:Y:S01]  /*5a20*/  IMAD.MOV.U32 R13, RZ, RZ, RZ ;  /* 0x000000ffff0d7224 */ /* 0x000fe200078e00ff */
[----:B------:R-:W2:Y:S01]  /*5a30*/  LDCU.64 UR4, c[0x4][0x8] ;  /* 0x01000100ff0477ac */ /* 0x000ea20008000a00 */
[----:B-1----:R-:W-:Y:S01]  /*5a40*/  MOV R5, UR9 ;  /* 0x0000000900057c02 */ /* 0x002fe20008000f00 */
[----:B------:R-:W-:Y:S01]  /*5a50*/  IMAD.U32 R4, RZ, RZ, UR8 ;  /* 0x00000008ff047e24 */ /* 0x000fe2000f8e00ff */
[----:B----4-:R-:W-:Y:S01]  /*5a60*/  MOV R7, UR7 ;  /* 0x0000000700077c02 */ /* 0x010fe20008000f00 */
[----:B------:R-:W-:Y:S01]  /*5a70*/  IMAD.U32 R6, RZ, RZ, UR6 ;  /* 0x00000006ff067e24 */ /* 0x000fe2000f8e00ff */
[----:B--2---:R-:W-:Y:S01]  /*5a80*/  MOV R11, UR5 ;  /* 0x00000005000b7c02 */ /* 0x004fe20008000f00 */
[----:B------:R-:W-:Y:S02]  /*5a90*/  IMAD.U32 R10, RZ, RZ, UR4 ;  /* 0x00000004ff0a7e24 */ /* 0x000fe4000f8e00ff */
[----:B------:R-:W-:Y:S07]  /*5aa0*/  LEPC R20, `(.L_x_89) ;  /* 0x000000001014794e */ /* 0x000fee0000000000 */
[----:B---3-5:R-:W-:Y:S05]  /*5ab0*/  CALL.ABS.NOINC R14 ;  /* 0x000000000e007343 */ /* 0x028fea0003c00000 */
.L_x_89:
[----:B------:R-:W1:Y:S01]  /*5ac0*/  LDCU.64 UR8, c[0x4][0x80] ;  /* 0x01001000ff0877ac */ /* 0x000e620008000a00 */
[----:B------:R-:W2:Y:S01]  /*5ad0*/  LDC.64 R2, c[0x4][R2] ;  /* 0x0100000002027b82 */ /* 0x000ea20000000a00 */
[----:B------:R-:W-:Y:S02]  /*5ae0*/  HFMA2 R12, -RZ, RZ, 0, 5.9604644775390625e-08 ;  /* 0x00000001ff0c7431 */ /* 0x000fe400000001ff */
[----:B------:R-:W-:Y:S02]  /*5af0*/  IMAD.MOV.U32 R8, RZ, RZ, 0x70 ;  /* 0x00000070ff087424 */ /* 0x000fe400078e00ff */
[----:B------:R-:W-:Y:S01]  /*5b00*/  IMAD.MOV.U32 R13, RZ, RZ, RZ ;  /* 0x000000ffff0d7224 */ /* 0x000fe200078e00ff */
[----:B------:R-:W3:Y:S01]  /*5b10*/  LDCU.64 UR6, c[0x4][0x88] ;  /* 0x01001100ff0677ac */ /* 0x000ee20008000a00 */
[----:B------:R-:W4:Y:S01]  /*5b20*/  LDCU.64 UR4, c[0x4][0x8] ;  /* 0x01000100ff0477ac */ /* 0x000f220008000a00 */
[----:B-1----:R-:W-:Y:S02]  /*5b30*/  MOV R4, UR8 ;  /* 0x0000000800047c02 */ /* 0x002fe40008000f00 */
[----:B------:R-:W-:Y:S02]  /*5b40*/  MOV R5, UR9 ;  /* 0x0000000900057c02 */ /* 0x000fe40008000f00 */
[----:B---3--:R-:W-:Y:S01]  /*5b50*/  MOV R7, UR7 ;  /* 0x0000000700077c02 */ /* 0x008fe20008000f00 */
[----:B------:R-:W-:Y:S01]  /*5b60*/  IMAD.U32 R6, RZ, RZ, UR6 ;  /* 0x00000006ff067e24 */ /* 0x000fe2000f8e00ff */
[----:B----4-:R-:W-:Y:S01]  /*5b70*/  MOV R11, UR5 ;  /* 0x00000005000b7c02 */ /* 0x010fe20008000f00 */
[----:B------:R-:W-:Y:S02]  /*5b80*/  IMAD.U32 R10, RZ, RZ, UR4 ;  /* 0x00000004ff0a7e24 */ /* 0x000fe4000f8e00ff */
[----:B------:R-:W-:Y:S07]  /*5b90*/  LEPC R20, `(.L_x_88) ;  /* 0x000000001014794e */ /* 0x000fee0000000000 */
[----:B--2---:R-:W-:Y:S05]  /*5ba0*/  CALL.ABS.NOINC R2 ;  /* 0x0000000002007343 */ /* 0x004fea0003c00000 */
.L_x_88:
[----:B------:R-:W-:Y:S05]  /*5bb0*/  BSYNC.RECONVERGENT B6 ;  /* 0x0000000000067941 */ /* 0x000fea0003800200 */
.L_x_87:
[----:B------:R-:W-:Y:S01]  /*5bc0*/  ISETP.NE.U32.AND P4, PT, R58, RZ, PT ;  /* 0x000000ff3a00720c */ /* 0x000fe20003f85070 */
[----:B------:R-:W-:Y:S01]  /*5bd0*/  UISETP.NE.AND UP2, UPT, UR50, URZ, UPT ;  /* 0x000000ff3200728c */ /* 0x000fe2000bf45270 */
[----:B------:R-:W-:Y:S01]  /*5be0*/  ISETP.NE.U32.AND P2, PT, RZ, UR38, PT ;  /* 0x00000026ff007c0c */ /* 0x000fe2000bf45070 */
[----:B------:R-:W-:Y:S01]  /*5bf0*/  UISETP.NE.U32.AND UP1, UPT, UR44, URZ, UPT ;  /* 0x000000ff2c00728c */ /* 0x000fe2000bf25070 */
[----:B------:R-:W-:Y:S01]  /*5c00*/  ISETP.NE.AND.EX P4, PT, R59, RZ, PT, P4 ;  /* 0x000000ff3b00720c */ /* 0x000fe20003f85340 */
[----:B------:R-:W-:Y:S01]  /*5c10*/  UPLOP3.LUT UP0, UPT, UPT, UPT, UPT, 0x40, 0x4 ;  /* 0x000000000004789c */ /* 0x000fe20003f0e870 */
[----:B------:R-:W-:Y:S01]  /*5c20*/  ISETP.NE.AND.EX P2, PT, RZ, UR39, PT, P2 ;  /* 0x00000027ff007c0c */ /* 0x000fe2000bf45320 */
[----:B------:R-:W-:Y:S01]  /*5c30*/  UISETP.NE.AND.EX UP1, UPT, UR45, URZ, UPT, UP1 ;  /* 0x000000ff2d00728c */ /* 0x000fe2000bf25310 */
[----:B------:R-:W-:Y:S04]  /*5c40*/  PLOP3.LUT P1, PT, PT, PT, UP2, 0x80, 0x8 ;  /* 0x000000000008781c */ /* 0x000fe80003f2f028 */
[----:B------:R-:W-:Y:S06]  /*5c50*/  @UP2 UPLOP3.LUT UP0, UPT, UPT, UPT, UP1, 0x80, 0x8 ;  /* 0x000000000008289c */ /* 0x000fec0003f0f010 */
[----:B------:R-:W-:Y:S01]  /*5c60*/  PLOP3.LUT P0, PT, PT, PT, UP0, 0x80, 0x8 ;  /* 0x000000000008781c */ /* 0x000fe20003f0f008 */
[----:B------:R-:W-:Y:S01]  /*5c70*/  @!UPT UIADD3 URZ, UPT, UPT, URZ, URZ, URZ ;  /* 0x000000fffffff290 */ /* 0x000fe2000fffe0ff */
[----:B------:R-:W-:Y:S11]  /*5c80*/  BRA.U !UP1, `(.L_x_90) ;  /* 0x0000000109387547 */ /* 0x000ff6000b800000 */
[----:B------:R-:W-:Y:S01]  /*5c90*/  UISETP.NE.U32.AND UP0, UPT, UR38, URZ, UPT ;  /* 0x000000ff2600728c */ /* 0x000fe2000bf05070 */
[----:B------:R-:W-:Y:S02]  /*5ca0*/  HFMA2 R0, -RZ, RZ, 0, 5.9604644775390625e-08 ;  /* 0x00000001ff007431 */ /* 0x000fe400000001ff */
[----:B------:R-:W-:Y:S01]  /*5cb0*/  IMAD.MOV.U32 R64, RZ, RZ, 0x1 ;  /* 0x00000001ff407424 */ /* 0x000fe200078e00ff */
[----:B------:R-:W-:Y:S06]  /*5cc0*/  UISETP.NE.AND.EX UP0, UPT, UR39, URZ, UPT, UP0 ;  /* 0x000000ff2700728c */ /* 0x000fec000bf05300 */
[----:B------:R-:W-:Y:S05]  /*5cd0*/  PLOP3.LUT P3, PT, PT, PT, UP0, 0x80, 0x8 ;  /* 0x000000000008781c */ /* 0x000fea0003f6f008 */
[----:B------:R-:W1:Y:S01]  /*5ce0*/  @UP0 LDCU.64 UR6, c[0x0][0x888] ;  /* 0x00011100ff0607ac */ /* 0x000e620008000a00 */
[----:B------:R-:W-:Y:S07]  /*5cf0*/  @UP0 UIMAD UR4, UR36, UR44, URZ ;  /* 0x0000002c240402a4 */ /* 0x000fee000f8e02ff */
[----:B------:R-:W-:Y:S01]  /*5d00*/  @!P3 PRMT R64, R0, 0x7610, R64 ;  /* 0x000076100040b816 */ /* 0x000fe20000000040 */
[----:B-1----:R-:W-:Y:S03]  /*5d10*/  @UP0 UIMAD.WIDE UR6, UR4, 0x4, UR6 ;  /* 0x00000004040608a5 */ /* 0x002fe6000f8e0206 */
[----:B------:R-:W1:Y:S03]  /*5d20*/  @!UP0 LDCU UR4, c[0x0][0x880] ;  /* 0x00011000ff0487ac */ /* 0x000e660008000800 */
[----:B------:R-:W-:Y:S01]  /*5d30*/  IMAD.U32 R2, RZ, RZ, UR6 ;  /* 0x00000006ff027e24 */ /* 0x000fe2000f8e00ff */
[----:B------:R-:W-:Y:S05]  /*5d40*/  MOV R3, UR7 ;  /* 0x0000000700037c02 */ /* 0x000fea0008000f00 */
[----:B-----5:R2:W5:Y:S02]  /*5d50*/  @P3 LDG.E R35, desc[UR46][R2.64] ;  /* 0x0000002e02233981 */ /* 0x020564000c1e1900 */
[----:B-12---:R-:W-:Y:S02]  /*5d60*/  @!P3 IMAD.U32 R35, RZ, RZ, UR4 ;  /* 0x00000004ff23be24 */ /* 0x006fe4000f8e00ff */
.L_x_90:
[----:B------:R-:W-:Y:S05]  /*5d70*/  @!P4 BRA `(.L_x_91) ;  /* 0x000000000020c947 */ /* 0x000fea0003800000 */
[----:B------:R-:W-:Y:S04]  /*5d80*/  ISETP.NE.U32.AND P3, PT, R56, RZ, PT ;  /* 0x000000ff3800720c */ /* 0x000fe80003f65070 */
[----:B------:R-:W-:Y:S11]  /*5d90*/  ISETP.NE.AND.EX P3, PT, R57, RZ, PT, P3 ;  /* 0x000000ff3900720c */ /* 0x000ff60003f65330 */
[----:B------:R-:W-:Y:S02]  /*5da0*/  @!UPT UIADD3 URZ, UPT, UPT, URZ, URZ, URZ ;  /* 0x000000fffffff290 */ /* 0x000fe4000fffe0ff */
[----:B------:R-:W1:Y:S01]  /*5db0*/  @P3 LDC.64 R2, c[0x0][0x8a8] ;  /* 0x00022a00ff023b82 */ /* 0x000e620000000a00 */
[----:B------:R-:W-:Y:S04]  /*5dc0*/  @P3 IMAD R0, R58, UR36, RZ ;  /* 0x000000243a003c24 */ /* 0x000fe8000f8e02ff */
[----:B-1----:R-:W-:Y:S05]  /*5dd0*/  @P3 IMAD.WIDE R2, R0, 0x4, R2 ;  /* 0x0000000400023825 */ /* 0x002fea00078e0202 */
[----:B-----5:R1:W5:Y:S02]  /*5de0*/  @P3 LDG.E R33, desc[UR46][R2.64] ;  /* 0x0000002e02213981 */ /* 0x020364000c1e1900 */
[----:B-1----:R-:W2:Y:S02]  /*5df0*/  @!P3 LDC R33, c[0x0][0x8a0] ;  /* 0x00022800ff21bb82 */ /* 0x002ea40000000800 */
.L_x_91:
[----:B-----5:R-:W-:Y:S01]  /*5e00*/  FSETP.NEU.AND P3, PT, R35, RZ, PT ;  /* 0x000000ff2300720b */ /* 0x020fe20003f6d000 */
[----:B------:R-:W-:Y:S01]  /*5e10*/  IMAD.SHL.U32 R88, R68, 0x4, RZ ;  /* 0x0000000444587824 */ /* 0x000fe200078e00ff */
[----:B------:R-:W-:Y:S01]  /*5e20*/  SEL R4, RZ, 0xffffffff, P2 ;  /* 0xffffffffff047807 */ /* 0x000fe20001000000 */
[----:B------:R-:W-:Y:S01]  /*5e30*/  BSSY B1, `(.L_x_92) ;  /* 0x0000042000017945 */ /* 0x000fe20003800000 */
[----:B------:R-:W-:Y:S01]  /*5e40*/  @P1 LOP3.LUT P2, RZ, R64, 0xff, RZ, 0xc0, !PT ;  /* 0x000000ff40ff1812 */ /* 0x000fe2000784c0ff */
[----:B------:R-:W-:Y:S01]  /*5e50*/  VIADD R83, R88, UR48 ;  /* 0x0000003058537c36 */ /* 0x000fe20008000000 */
[----:B------:R-:W-:Y:S01]  /*5e60*/  @P1 SEL R0, RZ, 0xffffffff, P3 ;  /* 0xffffffffff001807 */ /* 0x000fe20001800000 */
[----:B------:R-:W-:Y:S01]  /*5e70*/  IMAD.MOV.U32 R89, RZ, RZ, 0x1 ;  /* 0x00000001ff597424 */ /* 0x000fe200078e00ff */
[----:B------:R-:W-:Y:S01]  /*5e80*/  LEA R85, R31, UR48, 0x3 ;  /* 0x000000301f557c11 */ /* 0x000fe2000f8e18ff */
[----:B------:R-:W-:Y:S01]  /*5e90*/  IMAD.MOV.U32 R87, RZ, RZ, RZ ;  /* 0x000000ffff577224 */ /* 0x000fe200078e00ff */
[----:B------:R-:W-:Y:S02]  /*5ea0*/  @P0 SEL R0, R4, R0, !P2 ;  /* 0x0000000004000207 */ /* 0x000fe40005000000 */
[----:B------:R-:W-:Y:S02]  /*5eb0*/  CS2R R54, SRZ ;  /* 0x0000000000367805 */ /* 0x000fe4000001ff00 */
[----:B------:R-:W-:Y:S02]  /*5ec0*/  SHF.L.U32 R2, R73, 0x1f, RZ ;  /* 0x0000001f49027819 */ /* 0x000fe400000006ff */
[----:B------:R-:W-:Y:S02]  /*5ed0*/  CS2R R52, SRZ ;  /* 0x0000000000347805 */ /* 0x000fe4000001ff00 */
[----:B------:R-:W-:Y:S02]  /*5ee0*/  @P1 LOP3.LUT R0, R0, 0x1, RZ, 0xc0, !PT ;  /* 0x0000000100001812 */ /* 0x000fe400078ec0ff */
[----:B------:R-:W-:Y:S02]  /*5ef0*/  CS2R R50, SRZ ;  /* 0x0000000000327805 */ /* 0x000fe4000001ff00 */
[----:B------:R-:W-:Y:S02]  /*5f00*/  PLOP3.LUT P2, PT, PT, PT, UP1, 0x80, 0x8 ;  /* 0x000000000008781c */ /* 0x000fe40003f4f018 */
[----:B------:R-:W-:Y:S02]  /*5f10*/  CS2R R48, SRZ ;  /* 0x0000000000307805 */ /* 0x000fe4000001ff00 */
[----:B------:R-:W-:Y:S02]  /*5f20*/  ISETP.NE.U32.OR P6, PT, R0, 0x1, !P1 ;  /* 0x000000010000780c */ /* 0x000fe40004fc5470 */
[----:B------:R-:W-:Y:S02]  /*5f30*/  CS2R R46, SRZ ;  /* 0x00000000002e7805 */ /* 0x000fe4000001ff00 */
[----:B------:R-:W-:Y:S02]  /*5f40*/  LEA.HI R34, R31, R31, RZ, 0x1 ;  /* 0x0000001f1f227211 */ /* 0x000fe400078f08ff */
[----:B------:R-:W-:Y:S02]  /*5f50*/  CS2R R44, SRZ ;  /* 0x00000000002c7805 */ /* 0x000fe4000001ff00 */
[----:B------:R-:W-:Y:S02]  /*5f60*/  LOP3.LUT P4, R78, R64, 0xff, RZ, 0xc0, !PT ;  /* 0x000000ff404e7812 */ /* 0x000fe4000788c0ff */
[----:B------:R-:W-:Y:S02]  /*5f70*/  CS2R R42, SRZ ;  /* 0x00000000002a7805 */ /* 0x000fe4000001ff00 */
[----:B------:R-:W-:Y:S02]  /*5f80*/  SEL R3, RZ, 0xffffffff, P3 ;  /* 0xffffffffff037807 */ /* 0x000fe40001800000 */
[----:B------:R-:W-:Y:S02]  /*5f90*/  CS2R R40, SRZ ;  /* 0x0000000000287805 */ /* 0x000fe4000001ff00 */
[----:B------:R-:W-:Y:S01]  /*5fa0*/  P2R R80, PR, RZ, 0x40 ;  /* 0x00000040ff507803 */ /* 0x000fe20000000000 */
[----:B------:R-:W-:Y:S01]  /*5fb0*/  VIADD R82, R83, 0x400 ;  /* 0x0000040053527836 */ /* 0x000fe20000000000 */
[----:B------:R-:W-:Y:S01]  /*5fc0*/  @P2 SEL R3, R4, R3, !P4 ;  /* 0x0000000304032207 */ /* 0x000fe20006000000 */
[----:B------:R-:W-:Y:S01]  /*5fd0*/  IMAD.IADD R81, R74, 0x1, R83 ;  /* 0x000000014a517824 */ /* 0x000fe200078e0253 */
[----:B------:R-:W-:Y:S02]  /*5fe0*/  @P6 SHF.L.U32 R0, RZ, 0x1f, RZ ;  /* 0x0000001fff006819 */ /* 0x000fe400000006ff */
[----:B------:R-:W-:Y:S02]  /*5ff0*/  LOP3.LUT R3, R3, 0x1, RZ, 0xc0, !PT ;  /* 0x0000000103037812 */ /* 0x000fe400078ec0ff */
[----:B------:R1:W3:Y:S02]  /*6000*/  @P6 SYNCS.PHASECHK.TRANS64.TRYWAIT P1, [UR48+0x20], R0 ;  /* 0x00002000ff0065a7 */ /* 0x0002e40008021130 */
[----:B------:R-:W-:Y:S04]  /*6010*/  ISETP.NE.U32.AND P5, PT, R3, 0x1, PT ;  /* 0x000000010300780c */ /* 0x000fe80003fa5070 */
[----:B------:R-:W-:Y:S01]  /*6020*/  P2R R90, PR, RZ, 0x20 ;  /* 0x00000020ff5a7803 */ /* 0x000fe20000000000 */
[----:B------:R4:W2:Y:S01]  /*6030*/  SYNCS.PHASECHK.TRANS64.TRYWAIT P0, [R85+URZ+0x90], R2 ;  /* 0x00009002550075a7 */ /* 0x0008a200080011ff */
[C---:B-1----:R-:W-:Y:S01]  /*6040*/  IMAD.SHL.U32 R0, R34.reuse, 0x80, RZ ;  /* 0x0000008022007824 */ /* 0x042fe200078e00ff */
[----:B------:R-:W-:Y:S04]  /*6050*/  LOP3.LUT R34, R34, 0xffe, RZ, 0xc0, !PT ;  /* 0x00000ffe22227812 */ /* 0x000fe800078ec0ff */
[----:B------:R-:W-:Y:S01]  /*6060*/  LOP3.LUT R0, R0, 0xffffff00, RZ, 0xc0, !PT ;  /* 0xffffff0000007812 */ /* 0x000fe200078ec0ff */
[----:B------:R-:W-:Y:S04]  /*6070*/  IMAD.IADD R34, R31, 0x1, -R34 ;  /* 0x000000011f227824 */ /* 0x000fe800078e0a22 */
[----:B------:R-:W-:Y:S04]  /*6080*/  IMAD.IADD R0, R32, 0x1, R0 ;  /* 0x0000000120007824 */ /* 0x000fe800078e0200 */
[----:B------:R-:W-:Y:S01]  /*6090*/  IMAD R34, R34, 0x100000, R0 ;  /* 0x0010000022227824 */ /* 0x000fe200078e0200 */
[----:B---3--:R-:W-:Y:S01]  /*60a0*/  @P6 SEL R89, RZ, 0x1, !P1 ;  /* 0x00000001ff596807 */ /* 0x008fe20004800000 */
[----:B----4-:R-:W-:Y:S06]  /*60b0*/  @!P6 BRA `(.L_x_93) ;  /* 0x000000000064e947 */ /* 0x010fec0003800000 */
[----:B------:R-:W-:Y:S01]  /*60c0*/  @P5 IMAD R5, R75, 0x4, R82 ;  /* 0x000000044b055824 */ /* 0x000fe200078e0252 */
[----:B------:R-:W-:Y:S01]  /*60d0*/  ISETP.NE.AND P1, PT, R89, RZ, PT ;  /* 0x000000ff5900720c */ /* 0x000fe20003f25270 */
[----:B------:R-:W-:Y:S01]  /*60e0*/  IMAD.MOV.U32 R54, RZ, RZ, RZ ;  /* 0x000000ffff367224 */ /* 0x000fe200078e00ff */
[----:B------:R-:W-:Y:S01]  /*60f0*/  BSSY B0, `(.L_x_94) ;  /* 0x000000d000007945 */ /* 0x000fe20003800000 */
[----:B------:R-:W-:Y:S01]  /*6100*/  @P5 IMAD.IADD R4, R74, 0x1, R5 ;  /* 0x000000014a045824 */ /* 0x000fe200078e0205 */
[----:B------:R-:W-:Y:S02]  /*6110*/  CS2R R50, SRZ ;  /* 0x0000000000327805 */ /* 0x000fe4000001ff00 */
[----:B------:R-:W-:Y:S02]  /*6120*/  CS2R R48, SRZ ;  /* 0x0000000000307805 */ /* 0x000fe4000001ff00 */
[----:B------:R-:W-:Y:S02]  /*6130*/  CS2R R52, SRZ ;  /* 0x0000000000347805 */ /* 0x000fe4000001ff00 */
[----:B------:R-:W-:Y:S02]  /*6140*/  CS2R R42, SRZ ;  /* 0x00000000002a7805 */ /* 0x000fe4000001ff00 */
[----:B------:R-:W-:Y:S02]  /*6150*/  CS2R R40, SRZ ;  /* 0x0000000000287805 */ /* 0x000fe4000001ff00 */
[----:B------:R-:W-:Y:S02]  /*6160*/  CS2R R46, SRZ ;  /* 0x00000000002e7805 */ /* 0x000fe4000001ff00 */
[----:B------:R-:W-:Y:S01]  /*6170*/  CS2R R44, SRZ ;  /* 0x00000000002c7805 */ /* 0x000fe2000001ff00 */
[----:B------:R-:W-:Y:S06]  /*6180*/  @P1 BRA `(.L_x_95) ;  /* 0x00000000000c1947 */ /* 0x000fec0003800000 */
[----:B------:R-:W-:Y:S04]  /*6190*/  SHF.L.U32 R3, RZ, 0x1f, RZ ;  /* 0x0000001fff037819 */ /* 0x000fe800000006ff */
[----:B------:R-:W1:Y:S02]  /*61a0*/  SYNCS.PHASECHK.TRANS64.TRYWAIT P1, [UR48+0x20], R3 ;  /* 0x00002003ff0075a7 */ /* 0x000e640008021130 */
[----:B-1----:R-:W-:Y:S05]  /*61b0*/  @!P1 BRA `(.L_x_96) ;  /* 0x00000048006c9947 */ /* 0x002fea0003800000 */
.L_x_95:
[----:B------:R-:W-:Y:S05]  /*61c0*/  BSYNC B0 ;  /* 0x0000000000007941 */ /* 0x000fea0003800000 */
.L_x_94:
[----:B------:R-:W-:Y:S01]  /*61d0*/  ISETP.NE.AND P1, PT, R90, RZ, PT ;  /* 0x000000ff5a00720c */ /* 0x000fe20003f25270 */
[----:B------:R-:W-:Y:S11]  /*61e0*/  HFMA2 R87, -RZ, RZ, 0, 5.9604644775390625e-08 ;  /* 0x00000001ff577431 */ /* 0x000ff600000001ff */
[----:B------:R-:W-:Y:S01]  /*61f0*/  @!UPT UIADD3 URZ, UPT, UPT, URZ, URZ, URZ ;  /* 0x000000fffffff290 */ /* 0x000fe2000fffe0ff */
[----:B------:R-:W-:Y:S05]  /*6200*/  @P1 WARPSYNC.ALL ;  /* 0x0000000000001948 */ /* 0x000fea0003800000 */
[----:B------:R3:W4:Y:S04]  /*6210*/  @P1 LDSM.16.M88.4 R48, [R5] ;  /* 0x000000000530183b */ /* 0x0007280000000200 */
[----:B------:R3:W1:Y:S04]  /*6220*/  @P1 LDSM.16.M88.4 R52, [R4] ;  /* 0x000000000434183b */ /* 0x0006680000000200 */
[----:B------:R3:W1:Y:S04]  /*6230*/  @P1 LDSM.16.M88.4 R40, [R88+UR48+0x400] ;  /* 0x000400305828183b */ /* 0x0006680008000200 */
[----:B------:R3:W1:Y:S02]  /*6240*/  @P1 LDSM.16.M88.4 R44, [R81+0x400] ;  /* 0x00040000512c183b */ /* 0x0006640000000200 */
.L_x_93:
[----:B------:R-:W-:Y:S05]  /*6250*/  BSYNC B1 ;  /* 0x0000000000017941 */ /* 0x000fea0003800000 */
.L_x_92:
[----:B-1----:R-:W-:Y:S04]  /*6260*/  SHF.R.U32.HI R0, RZ, 0x15, R34 ;  /* 0x00000015ff007819 */ /* 0x002fe80000011622 */
[----:B------:R-:W-:Y:S01]  /*6270*/  LOP3.LUT P1, RZ, R0, 0x3, R69, 0x48, !PT ;  /* 0x0000000300ff7812 */ /* 0x000fe20007824845 */
[----:B------:R-:W-:Y:S01]  /*6280*/  @!UPT UIADD3 URZ, UPT, UPT, URZ, URZ, URZ ;  /* 0x000000fffffff290 */ /* 0x000fe2000fffe0ff */
[----:B--2---:R-:W-:Y:S11]  /*6290*/  @P0 BRA `(.L_x_97) ;  /* 0x0000000000080947 */ /* 0x004ff60003800000 */
[----:B------:R-:W1:Y:S02]  /*62a0*/  SYNCS.PHASECHK.TRANS64.TRYWAIT P0, [R85+URZ+0x90], R2 ;  /* 0x00009002550075a7 */ /* 0x000e6400080011ff */
[----:B-1----:R-:W-:Y:S05]  /*62b0*/  @!P0 BRA `(.L_x_98) ;  /* 0x0000004800448947 */ /* 0x002fea0003800000 */
.L_x_97:
[----:B------:R-:W-:Y:S05]  /*62c0*/  @!P1 BRA `(.L_x_99) ;  /* 0x0000000000409947 */ /* 0x000fea0003800000 */
[----:B------:R-:W3:Y:S01]  /*62d0*/  LDCU.64 UR8, c[0x4][0x70] ;  /* 0x01000e00ff0877ac */ /* 0x000ee20008000a00 */
[----:B------:R-:W-:Y:S01]  /*62e0*/  MOV R3, 0x0 ;  /* 0x0000000000037802 */ /* 0x000fe20000000f00 */
[----:B------:R-:W-:Y:S02]  /*62f0*/  HFMA2 R12, -RZ, RZ, 0, 5.9604644775390625e-08 ;  /* 0x00000001ff0c7431 */ /* 0x000fe400000001ff */
[----:B------:R-:W-:Y:S02]  /*6300*/  IMAD.MOV.U32 R8, RZ, RZ, 0x192 ;  /* 0x00000192ff087424 */ /* 0x000fe400078e00ff */
[----:B------:R-:W-:Y:S01]  /*6310*/  IMAD.MOV.U32 R13, RZ, RZ, RZ ;  /* 0x000000ffff0d7224 */ /* 0x000fe200078e00ff */
[----:B------:R-:W2:Y:S01]  /*6320*/  LDCU.64 UR6, c[0x4][0x78] ;  /* 0x01000f00ff0677ac */ /* 0x000ea20008000a00 */
[----:B-1----:R-:W1:Y:S01]  /*6330*/  LDC.64 R2, c[0x4][R3] ;  /* 0x0100000003027b82 */ /* 0x002e620000000a00 */
[----:B------:R-:W5:Y:S01]  /*6340*/  LDCU.64 UR4, c[0x4][0x10] ;  /* 0x01000200ff0477ac */ /* 0x000f620008000a00 */
[----:B---3--:R-:W-:Y:S01]  /*6350*/  MOV R5, UR9 ;  /* 0x0000000900057c02 */ /* 0x008fe20008000f00 */
[----:B------:R-:W-:Y:S01]  /*6360*/  IMAD.U32 R4, RZ, RZ, UR8 ;  /* 0x00000008ff047e24 */ /* 0x000fe2000f8e00ff */
[----:B--2---:R-:W-:Y:S01]  /*6370*/  MOV R7, UR7 ;  /* 0x0000000700077c02 */ /* 0x004fe20008000f00 */
[----:B------:R-:W-:Y:S01]  /*6380*/  IMAD.U32 R6, RZ, RZ, UR6 ;  /* 0x00000006ff067e24 */ /* 0x000fe2000f8e00ff */
[----:B-----5:R-:W-:Y:S01]  /*6390*/  MOV R11, UR5 ;  /* 0x00000005000b7c02 */ /* 0x020fe20008000f00 */
[----:B------:R-:W-:Y:S02]  /*63a0*/  IMAD.U32 R10, RZ, RZ, UR4 ;  /* 0x00000004ff0a7e24 */ /* 0x000fe4000f8e00ff */
[----:B------:R-:W-:Y:S07]  /*63b0*/  LEPC R20, `(.L_x_99) ;  /* 0x000000001014794e */ /* 0x000fee0000000000 */
[----:B-1--4-:R-:W-:Y:S05]  /*63c0*/  CALL.ABS.NOINC R2 ;  /* 0x0000000002007343 */ /* 0x012fea0003c00000 */
.L_x_99:
[----:B------:R-:W-:Y:S05]  /*63d0*/  WARPSYNC.ALL ;  /* 0x0000000000007948 */ /* 0x000fea0003800000 */
[----:B------:R-:W-:Y:S01]  /*63e0*/  R2UR UR4, R34 ;  /* 0x00000000220472ca */ /* 0x000fe200000e0000 */
[----:B------:R-:W-:Y:S01]  /*63f0*/  BSSY.RECONVERGENT B0, `(.L_x_100) ;  /* 0x000003c000007945 */ /* 0x000fe20003800200 */
[----:B------:R-:W-:Y:S02]  /*6400*/  SHF.L.U32 R86, R75, 0x2, RZ ;  /* 0x000000024b567819 */ /* 0x000fe400000006ff */
[----:B------:R-:W-:Y:S02]  /*6410*/  ISETP.NE.AND P0, PT, R76, RZ, PT ;  /* 0x000000ff4c00720c */ /* 0x000fe40003f05270 */
[----:B------:R-:W-:Y:S04]  /*6420*/  IADD3 R82, PT, PT, R82, R86, RZ ;  /* 0x0000005652527210 */ /* 0x000fe80007ffe0ff */
[----:B------:R-:W-:Y:S03]  /*6430*/  IADD3 R84, PT, PT, R74, R82, RZ ;  /* 0x000000524a547210 */ /* 0x000fe60007ffe0ff */
[----:B---3--:R-:W2:Y:S02]  /*6440*/  LDTM.16dp128bit.x8 R4, tmem[UR4] ;  /* 0x00000004000479ee */ /* 0x008ea40008180000 */
[C---:B--2---:R-:W-:Y:S01]  /*6450*/  FMUL R0, R33.reuse, R4 ;  /* 0x0000000421007220 */ /* 0x044fe20000400000 */
[C---:B-1----:R-:W-:Y:S01]  /*6460*/  FMUL R2, R33.reuse, R5 ;  /* 0x0000000521027220 */ /* 0x042fe20000400000 */
[C---:B------:R-:W-:Y:S01]  /*6470*/  FMUL R3, R33.reuse, R6 ;  /* 0x0000000621037220 */ /* 0x040fe20000400000 */
[----:B------:R-:W-:Y:S01]  /*6480*/  FMUL R7, R33, R7 ;  /* 0x0000000721077220 */ /* 0x000fe20000400000 */
[----:B------:R-:W-:Y:S01]  /*6490*/  FFMA R36, R35, R40, R0 ;  /* 0x0000002823247223 */ /* 0x000fe20000000000 */
        /* <DEDUP_REMOVED lines=10> */
[----:B------:R1:W-:Y:S01]  /*6540*/  STSM.16.M88.4 [R83+0x400], R36 ;  /* 0x0004002453007844 */ /* 0x0003e20000000200 */
[----:B------:R-:W-:Y:S01]  /*6550*/  FMUL R9, R33, R13 ;  /* 0x0000000d21097220 */ /* 0x000fe20000400000 */
[----:B------:R-:W-:Y:S01]  /*6560*/  FFMA R6, R35, R46, R6 ;  /* 0x0000002e23067223 */ /* 0x000fe20000000006 */
[----:B------:R-:W-:Y:S01]  /*6570*/  FMUL R10, R33, R14 ;  /* 0x0000000e210a7220 */ /* 0x000fe20000400000 */
[----:B------:R-:W-:Y:S01]  /*6580*/  FFMA R7, R35, R47, R11 ;  /* 0x0000002f23077223 */ /* 0x000fe2000000000b */
[----:B------:R-:W-:Y:S01]  /*6590*/  FMUL R15, R33, R15 ;  /* 0x0000000f210f7220 */ /* 0x000fe20000400000 */
[----:B----4-:R-:W-:Y:S01]  /*65a0*/  FFMA R8, R35, R48, R8 ;  /* 0x0000003023087223 */ /* 0x010fe20000000008 */
        /* <DEDUP_REMOVED lines=8> */
[C---:B------:R-:W-:Y:S01]  /*6630*/  FFMA R12, R35.reuse, R52, R12 ;  /* 0x00000034230c7223 */ /* 0x040fe2000000000c */
[C---:B------:R-:W-:Y:S01]  /*6640*/  FFMA R13, R35.reuse, R53, R13 ;  /* 0x00000035230d7223 */ /* 0x040fe2000000000d */
[C---:B------:R-:W-:Y:S01]  /*6650*/  FFMA R14, R35.reuse, R54, R14 ;  /* 0x00000036230e7223 */ /* 0x040fe2000000000e */
[----:B------:R1:W-:Y:S01]  /*6660*/  STSM.16.M88.4 [R82], R8 ;  /* 0x0000000852007844 */ /* 0x0003e20000000200 */
[----:B------:R-:W-:Y:S05]  /*6670*/  FFMA R15, R35, R55, R19 ;  /* 0x00000037230f7223 */ /* 0x000fea0000000013 */
[----:B------:R1:W-:Y:S01]  /*6680*/  STSM.16.M88.4 [R84], R12 ;  /* 0x0000000c54007844 */ /* 0x0003e20000000200 */
[----:B------:R-:W-:Y:S01]  /*6690*/  @!PT LDS RZ, [RZ] ;  /* 0x00000000fffff984 */ /* 0x000fe20000000800 */
[----:B------:R-:W-:Y:S01]  /*66a0*/  @!PT LDS RZ, [RZ] ;  /* 0x00000000fffff984 */ /* 0x000fe20000000800 */
[----:B------:R-:W-:Y:S01]  /*66b0*/  @!PT LDS RZ, [RZ] ;  /* 0x00000000fffff984 */ /* 0x000fe20000000800 */
[----:B------:R-:W-:Y:S01]  /*66c0*/  @!PT LDS RZ, [RZ] ;  /* 0x00000000fffff984 */ /* 0x000fe20000000800 */
[----:B------:R2:W-:Y:S06]  /*66d0*/  MEMBAR.ALL.CTA ;  /* 0x0000000000007992 */ /* 0x0005ec0000008000 */
[----:B--2---:R-:W2:Y:S02]  /*66e0*/  FENCE.VIEW.ASYNC.S ;  /* 0x00000000000073c6 */ /* 0x004ea40000000000 */
[----:B--2---:R-:W-:Y:S06]  /*66f0*/  BAR.SYNC.DEFER_BLOCKING 0x1, 0x80 ;  /* 0x0042000000007b1d */ /* 0x004fec0000010000 */
[----:B------:R-:W-:Y:S05]  /*6700*/  @P0 BRA `(.L_x_101) ;  /* 0x0000000000280947 */ /* 0x000fea0003800000 */
[----:B------:R-:W-:Y:S02]  /*6710*/  UIADD3 UR4, UPT, UPT, UR48, 0x400, URZ ;  /* 0x0000040030047890 */ /* 0x000fe4000fffe0ff */
[----:B------:R-:W-:Y:S01]  /*6720*/  UIADD3 UR6, UP0, UPT, UR52, 0x680, URZ ;  /* 0x0000068034067890 */ /* 0x000fe2000ff1e0ff */
[----:B------:R-:W-:Y:S03]  /*6730*/  UMOV UR43, UR36 ;  /* 0x00000024002b7c82 */ /* 0x000fe60008000000 */
[----:B------:R-:W-:Y:S01]  /*6740*/  MOV R70, UR4 ;  /* 0x0000000400467c02 */ /* 0x000fe20008000f00 */
[----:B------:R-:W-:Y:S03]  /*6750*/  UIADD3.X UR7, UPT, UPT, URZ, UR53, URZ, UP0, !UPT ;  /* 0x00000035ff077290 */ /* 0x000fe600087fe4ff */
[----:B------:R-:W-:Y:S11]  /*6760*/  R2UR UR40, R70 ;  /* 0x00000000462872ca */ /* 0x000ff600000e0000 */
[----:B------:R-:W-:Y:S02]  /*6770*/  @!UPT UIADD3 URZ, UPT, UPT, URZ, URZ, URZ ;  /* 0x000000fffffff290 */ /* 0x000fe4000fffe0ff */
[----:B------:R2:W-:Y:S01]  /*6780*/  UTMASTG.3D [UR40], [UR6] ;  /* 0x00000028060073b5 */ /* 0x0005e20008010000 */
[----:B------:R0:W-:Y:S01]  /*6790*/  UTMACMDFLUSH ;  /* 0x00000000000079b7 */ /* 0x0001e20000000000 */
[----:B--2---:R-:W-:Y:S04]  /*67a0*/  DEPBAR.LE SB0, 0x1 ;  /* 0x000080400000791a */ /* 0x004fe80000000000 */
.L_x_101:
[----:B------:R-:W-:Y:S05]  /*67b0*/  BSYNC.RECONVERGENT B0 ;  /* 0x0000000000007941 */ /* 0x000fea0003800200 */
.L_x_100:
[----:B------:R-:W-:Y:S01]  /*67c0*/  BAR.SYNC.DEFER_BLOCKING 0x1, 0x80 ;  /* 0x0042000000007b1d */ /* 0x000fe20000010000 */
[----:B------:R-:W-:Y:S01]  /*67d0*/  ISETP.NE.AND P1, PT, R80, RZ, PT ;  /* 0x000000ff5000720c */ /* 0x000fe20003f25270 */
[----:B------:R-:W-:Y:S01]  /*67e0*/  UISETP.NE.AND UP0, UPT, UR49, URZ, UPT ;  /* 0x000000ff3100728c */ /* 0x000fe2000bf05270 */
[----:B------:R-:W-:Y:S11]  /*67f0*/  LEA R2, R87, UR48, 0x3 ;  /* 0x0000003057027c11 */ /* 0x000ff6000f8e18ff */
[----:B------:R-:W-:Y:S01]  /*6800*/  @P1 SHF.L.U32 R3, RZ, 0x1f, RZ ;  /* 0x0000001fff031819 */ /* 0x000fe200000006ff */
[----:B------:R-:W-:Y:S06]  /*6810*/  BRA.U !UP0, `(.L_x_102) ;  /* 0x0000000108247547 */ /* 0x000fec000b800000 */
[----:B-1----:R-:W-:Y:S01]  /*6820*/  IMAD.U32 R4, RZ, RZ, UR51 ;  /* 0x00000033ff047e24 */ /* 0x002fe2000f8e00ff */
[----:B------:R-:W-:Y:S01]  /*6830*/  MOV R0, UR37 ;  /* 0x0000002500007c02 */ /* 0x000fe20008000f00 */
[----:B------:R-:W-:Y:S03]  /*6840*/  UIADD3 UR51, UPT, UPT, UR51, 0x1, URZ ;  /* 0x0000000133337890 */ /* 0x000fe6000fffe0ff */
[----:B------:R-:W-:Y:S01]  /*6850*/  @P1 LEA R4, R4, UR48, 0x3 ;  /* 0x0000003004041c11 */ /* 0x000fe2000f8e18ff */
[----:B------:R-:W-:Y:S04]  /*6860*/  UISETP.NE.AND UP0, UPT, UR51, 0x4, UPT ;  /* 0x000000043300788c */ /* 0x000fe8000bf05270 */
[----:B------:R-:W-:Y:S01]  /*6870*/  @P1 VIADD R4, R4, 0x40 ;  /* 0x0000004004041836 */ /* 0x000fe20000000000 */
[----:B------:R-:W-:Y:S04]  /*6880*/  USEL UR51, UR51, URZ, UP0 ;  /* 0x000000ff33337287 */ /* 0x000fe80008000000 */
[----:B------:R-:W-:Y:S04]  /*6890*/  @P1 PRMT R0, R0, 0x654, R4 ;  /* 0x0000065400001816 */ /* 0x000fe80000000004 */
[----:B------:R2:W-:Y:S04]  /*68a0*/  @P1 SYNCS.ARRIVE.TRANS64.RED.A1T0 RZ, [R0+URZ], RZ ;  /* 0x000000ff00ff19a7 */ /* 0x0005e800081004ff */
.L_x_102:
[----:B------:R-:W3:Y:S01]  /*68b0*/  @P1 SYNCS.PHASECHK.TRANS64.TRYWAIT P0, [R2+URZ+0x20], R3 ;  /* 0x00002003020015a7 */ /* 0x000ee200080011ff */
[----:B------:R-:W-:Y:S01]  /*68c0*/  BSSY B1, `(.L_x_103) ;  /* 0x0000017000017945 */ /* 0x000fe20003800000 */
[----:B---3--:R-:W-:Y:S03]  /*68d0*/  @P1 SEL R89, RZ, 0x1, !P0 ;  /* 0x00000001ff591807 */ /* 0x008fe60004000000 */
[----:B------:R-:W-:Y:S05]  /*68e0*/  @!P1 BRA `(.L_x_104) ;  /* 0x0000000000509947 */ /* 0x000fea0003800000 */
[----:B------:R-:W-:Y:S01]  /*68f0*/  ISETP.NE.AND P1, PT, R90, RZ, PT ;  /* 0x000000ff5a00720c */ /* 0x000fe20003f25270 */
[----:B------:R-:W-:Y:S01]  /*6900*/  BSSY B0, `(.L_x_105) ;  /* 0x000000a000007945 */ /* 0x000fe20003800000 */
[----:B------:R-:W-:Y:S11]  /*6910*/  ISETP.NE.AND P0, PT, R89, RZ, PT ;  /* 0x000000ff5900720c */ /* 0x000ff60003f05270 */
[----:B-1----:R-:W-:Y:S04]  /*6920*/  @P1 IMAD R5, R87, 0x2000, R88 ;  /* 0x0000200057051824 */ /* 0x002fe800078e0258 */
[----:B------:R-:W-:Y:S05]  /*6930*/  @P1 VIADD R4, R5, UR48 ;  /* 0x0000003005041c36 */ /* 0x000fea0008000000 */
[----:B------:R-:W-:Y:S01]  /*6940*/  @P1 IADD3 R3, PT, PT, R86, R4, RZ ;  /* 0x0000000456031210 */ /* 0x000fe20007ffe0ff */
[----:B------:R-:W-:Y:S01]  /*6950*/  @P1 IMAD.IADD R4, R74, 0x1, R4 ;  /* 0x000000014a041824 */ /* 0x000fe200078e0204 */
[----:B------:R-:W-:Y:S06]  /*6960*/  @P0 BRA `(.L_x_106) ;  /* 0x00000000000c0947 */ /* 0x000fec0003800000 */
[----:B--2---:R-:W-:Y:S04]  /*6970*/  SHF.L.U32 R0, RZ, 0x1f, RZ ;  /* 0x0000001fff007819 */ /* 0x004fe800000006ff */
[----:B------:R-:W1:Y:S02]  /*6980*/  SYNCS.PHASECHK.TRANS64.TRYWAIT P0, [R2+URZ+0x20], R0 ;  /* 0x00002000020075a7 */ /* 0x000e6400080011ff */
[----:B-1----:R-:W-:Y:S05]  /*6990*/  @!P0 BRA `(.L_x_107) ;  /* 0x0000004000a08947 */ /* 0x002fea0003800000 */
.L_x_106:
[----:B------:R-:W-:Y:S05]  /*69a0*/  BSYNC B0 ;  /* 0x0000000000007941 */ /* 0x000fea0003800000 */
.L_x_105:
[----:B------:R-:W-:Y:S02]  /*69b0*/  ISETP.NE.AND P0, PT, R90, RZ, PT ;  /* 0x000000ff5a00720c */ /* 0x000fe40003f05270 */
[----:B------:R-:W-:Y:S11]  /*69c0*/  IADD3 R87, PT, PT, R87, 0x1, RZ ;  /* 0x0000000157577810 */ /* 0x000ff60007ffe0ff */
[----:B-12---:R-:W-:Y:S01]  /*69d0*/  @P0 IMAD.IADD R0, R74, 0x1, R3 ;  /* 0x000000014a000824 */ /* 0x006fe200078e0203 */
[----:B------:R-:W-:Y:S05]  /*69e0*/  @P0 WARPSYNC.ALL ;  /* 0x0000000000000948 */ /* 0x000fea0003800000 */
[----:B------:R3:W4:Y:S04]  /*69f0*/  @P0 LDSM.16.M88.4 R40, [R5+UR48+0x400] ;  /* 0x000400300528083b */ /* 0x0007280008000200 */
[----:B------:R3:W1:Y:S04]  /*6a00*/  @P0 LDSM.16.M88.4 R44, [R4+0x400] ;  /* 0x00040000042c083b */ /* 0x0006680000000200 */
[----:B------:R3:W2:Y:S04]  /*6a10*/  @P0 LDSM.16.M88.4 R48, [R3+0x400] ;  /* 0x000400000330083b */ /* 0x0006a80000000200 */
[----:B------:R3:W1:Y:S02]  /*6a20*/  @P0 LDSM.16.M88.4 R52, [R0+0x400] ;  /* 0x000400000034083b */ /* 0x0006640000000200 */
.L_x_104:
[----:B------:R-:W-:Y:S05]  /*6a30*/  BSYNC B1 ;  /* 0x0000000000017941 */ /* 0x000fea0003800000 */
.L_x_103:
[----:B--23--:R-:W-:Y:S05]  /*6a40*/  VIADD R0, R34, 0x20 ;  /* 0x0000002022007836 */ /* 0x00cfea0000000000 */
[----:B------:R-:W-:Y:S04]  /*6a50*/  SHF.R.U32.HI R0, RZ, 0x15, R0 ;  /* 0x00000015ff007819 */ /* 0x000fe80000011600 */
[----:B------:R-:W-:Y:S11]  /*6a60*/  LOP3.LUT P0, RZ, R0, 0x3, R69, 0x48, !PT ;  /* 0x0000000300ff7812 */ /* 0x000ff60007804845 */
[----:B------:R-:W-:Y:S02]  /*6a70*/  @!UPT UIADD3 URZ, UPT, UPT, URZ, URZ, URZ ;  /* 0x000000fffffff290 */ /* 0x000fe4000fffe0ff */
[----:B------:R-:W-:Y:S05]  /*6a80*/  @!P0 BRA `(.L_x_108) ;  /* 0x0000000000408947 */ /* 0x000fea0003800000 */
[----:B------:R-:W2:Y:S01]  /*6a90*/  LDCU.64 UR8, c[0x4][0x70] ;  /* 0x01000e00ff0877ac */ /* 0x000ea20008000a00 */
[----:B------:R-:W-:Y:S01]  /*6aa0*/  MOV R3, 0x0 ;  /* 0x0000000000037802 */ /* 0x000fe20000000f00 */
[----:B-1----:R-:W-:Y:S02]  /*6ab0*/  HFMA2 R12, -RZ, RZ, 0, 5.9604644775390625e-08 ;  /* 0x00000001ff0c7431 */ /* 0x002fe400000001ff */
[----:B------:R-:W-:Y:S02]  /*6ac0*/  IMAD.MOV.U32 R8, RZ, RZ, 0x192 ;  /* 0x00000192ff087424 */ /* 0x000fe400078e00ff */
[----:B------:R-:W-:Y:S01]  /*6ad0*/  IMAD.MOV.U32 R13, RZ, RZ, RZ ;  /* 0x000000ffff0d7224 */ /* 0x000fe200078e00ff */
[----:B------:R-:W1:Y:S01]  /*6ae0*/  LDCU.64 UR6, c[0x4][0x78] ;  /* 0x01000f00ff0677ac */ /* 0x000e620008000a00 */
[----:B------:R-:W3:Y:S01]  /*6af0*/  LDC.64 R2, c[0x4][R3] ;  /* 0x0100000003027b82 */ /* 0x000ee20000000a00 */
[----:B------:R-:W5:Y:S01]  /*6b00*/  LDCU.64 UR4, c[0x4][0x10] ;  /* 0x01000200ff0477ac */ /* 0x000f620008000a00 */
[----:B--2---:R-:W-:Y:S01]  /*6b10*/  MOV R5, UR9 ;  /* 0x0000000900057c02 */ /* 0x004fe20008000f00 */
[----:B------:R-:W-:Y:S01]  /*6b20*/  IMAD.U32 R4, RZ, RZ, UR8 ;  /* 0x00000008ff047e24 */ /* 0x000fe2000f8e00ff */
[----:B-1----:R-:W-:Y:S01]  /*6b30*/  MOV R7, UR7 ;  /* 0x0000000700077c02 */ /* 0x002fe20008000f00 */
[----:B------:R-:W-:Y:S01]  /*6b40*/  IMAD.U32 R6, RZ, RZ, UR6 ;  /* 0x00000006ff067e24 */ /* 0x000fe2000f8e00ff */
[----:B-----5:R-:W-:Y:S01]  /*6b50*/  MOV R11, UR5 ;  /* 0x00000005000b7c02 */ /* 0x020fe20008000f00 */
[----:B------:R-:W-:Y:S02]  /*6b60*/  IMAD.U32 R10, RZ, RZ, UR4 ;  /* 0x00000004ff0a7e24 */ /* 0x000fe4000f8e00ff */
[----:B------:R-:W-:Y:S07]  /*6b70*/  LEPC R20, `(.L_x_108) ;  /* 0x000000001014794e */ /* 0x000fee0000000000 */
[----:B---34-:R-:W-:Y:S05]  /*6b80*/  CALL.ABS.NOINC R2 ;  /* 0x0000000002007343 */ /* 0x018fea0003c00000 */
.L_x_108:
[----:B------:R-:W-:Y:S05]  /*6b90*/  WARPSYNC.ALL ;  /* 0x0000000000007948 */ /* 0x000fea0003800000 */
[----:B------:R-:W-:Y:S01]  /*6ba0*/  R2UR UR4, R34 ;  /* 0x00000000220472ca */ /* 0x000fe200000e0000 */
[----:B------:R-:W-:Y:S01]  /*6bb0*/  BSSY.RECONVERGENT B0, `(.L_x_109) ;  /* 0x0000040000007945 */ /* 0x000fe20003800200 */
[----:B------:R-:W-:Y:S02]  /*6bc0*/  ISETP.NE.AND P6, PT, R80, RZ, PT ;  /* 0x000000ff5000720c */ /* 0x000fe40003fc5270 */
[----:B------:R-:W-:Y:S02]  /*6bd0*/  ISETP.NE.AND P0, PT, R76, RZ, PT ;  /* 0x000000ff4c00720c */ /* 0x000fe40003f05270 */
[----:B------:R-:W-:Y:S07]  /*6be0*/  MOV R20, UR51 ;  /* 0x0000003300147c02 */ /* 0x000fee0008000f00 */
[----:B-1----:R-:W1:Y:S02]  /*6bf0*/  LDTM.16dp128bit.x8 R4, tmem[UR4+0x20] ;  /* 0x00002004000479ee */ /* 0x002e640008180000 */
[----:B------:R-:W-:Y:S01]  /*6c00*/  @P6 LEA R20, R20, UR48, 0x3 ;  /* 0x0000003014146c11 */ /* 0x000fe2000f8e18ff */
[C---:B-1----:R-:W-:Y:S01]  /*6c10*/  FMUL R0, R33.reuse, R4 ;  /* 0x0000000421007220 */ /* 0x042fe20000400000 */
[C---:B------:R-:W-:Y:S01]  /*6c20*/  FMUL R2, R33.reuse, R5 ;  /* 0x0000000521027220 */ /* 0x040fe20000400000 */
[C---:B------:R-:W-:Y:S01]  /*6c30*/  FMUL R3, R33.reuse, R6 ;  /* 0x0000000621037220 */ /* 0x040fe20000400000 */
[----:B------:R-:W-:Y:S01]  /*6c40*/  FMUL R7, R33, R7 ;  /* 0x0000000721077220 */ /* 0x000fe20000400000 */
[----:B----4-:R-:W-:Y:S01]  /*6c50*/  FFMA R36, R35, R40, R0 ;  /* 0x0000002823247223 */ /* 0x010fe20000000000 */
        /* <DEDUP_REMOVED lines=28> */
[----:B------:R1:W-:Y:S01]  /*6e20*/  STSM.16.M88.4 [R82+0x2000], R8 ;  /* 0x0020000852007844 */ /* 0x0003e20000000200 */
[----:B------:R-:W-:Y:S01]  /*6e30*/  FFMA R15, R35, R55, R19 ;  /* 0x00000037230f7223 */ /* 0x000fe20000000013 */
[----:B------:R-:W-:Y:S02]  /*6e40*/  MOV R16, UR37 ;  /* 0x0000002500107c02 */ /* 0x000fe40008000f00 */
[----:B------:R-:W-:Y:S02]  /*6e50*/  @P6 IADD3 R17, PT, PT, R20, 0x40, RZ ;  /* 0x0000004014116810 */ /* 0x000fe40007ffe0ff */
[----:B------:R1:W-:Y:S01]  /*6e60*/  STSM.16.M88.4 [R84+0x2000], R12 ;  /* 0x0020000c54007844 */ /* 0x0003e20000000200 */
[----:B------:R-:W-:Y:S02]  /*6e70*/  LEA R0, R87, UR48, 0x3 ;  /* 0x0000003057007c11 */ /* 0x000fe4000f8e18ff */
[----:B------:R-:W-:Y:S01]  /*6e80*/  @P6 PRMT R16, R16, 0x654, R17 ;  /* 0x0000065410106816 */ /* 0x000fe20000000011 */
[----:B------:R-:W-:Y:S01]  /*6e90*/  @!PT LDS RZ, [RZ] ;  /* 0x00000000fffff984 */ /* 0x000fe20000000800 */
[----:B------:R-:W-:Y:S01]  /*6ea0*/  @!PT LDS RZ, [RZ] ;  /* 0x00000000fffff984 */ /* 0x000fe20000000800 */
[----:B------:R-:W-:Y:S01]  /*6eb0*/  @!PT LDS RZ, [RZ] ;  /* 0x00000000fffff984 */ /* 0x000fe20000000800 */
[----:B------:R-:W-:Y:S01]  /*6ec0*/  @!PT LDS RZ, [RZ] ;  /* 0x00000000fffff984 */ /* 0x000fe20000000800 */
[----:B------:R2:W-:Y:S06]  /*6ed0*/  MEMBAR.ALL.CTA ;  /* 0x0000000000007992 */ /* 0x0005ec0000008000 */
[----:B--2---:R-:W2:Y:S01]  /*6ee0*/  FENCE.VIEW.ASYNC.S ;  /* 0x00000000000073c6 */ /* 0x004ea20000000000 */
[----:B------:R-:W-:Y:S01]  /*6ef0*/  @P6 SHF.L.U32 R2, RZ, 0x1f, RZ ;  /* 0x0000001fff026819 */ /* 0x000fe200000006ff */
[----:B--2---:R-:W-:Y:S06]  /*6f00*/  BAR.SYNC.DEFER_BLOCKING 0x1, 0x80 ;  /* 0x0042000000007b1d */ /* 0x004fec0000010000 */
[----:B------:R-:W-:Y:S05]  /*6f10*/  @P0 BRA `(.L_x_110) ;  /* 0x0000000000240947 */ /* 0x000fea0003800000 */
[----:B------:R-:W-:Y:S02]  /*6f20*/  UIADD3 UR8, UP0, UPT, UR52, 0x680, URZ ;  /* 0x0000068034087890 */ /* 0x000fe4000ff1e0ff */
[----:B------:R-:W-:Y:S02]  /*6f30*/  UIADD3 UR5, UPT, UPT, UR41, 0x20, URZ ;  /* 0x0000002029057890 */ /* 0x000fe4000fffe0ff */
[----:B------:R-:W-:Y:S02]  /*6f40*/  UIADD3 UR4, UPT, UPT, UR48, 0x2400, URZ ;  /* 0x0000240030047890 */ /* 0x000fe4000fffe0ff */
[----:B------:R-:W-:Y:S01]  /*6f50*/  UIADD3.X UR9, UPT, UPT, URZ, UR53, URZ, UP0, !UPT ;  /* 0x00000035ff097290 */ /* 0x000fe200087fe4ff */
[----:B------:R-:W-:Y:S01]  /*6f60*/  UMOV UR6, UR42 ;  /* 0x0000002a00067c82 */ /* 0x000fe20008000000 */
[----:B------:R-:W-:Y:S07]  /*6f70*/  UMOV UR7, UR36 ;  /* 0x0000002400077c82 */ /* 0x000fee0008000000 */
[----:B------:R2:W-:Y:S01]  /*6f80*/  UTMASTG.3D [UR4], [UR8] ;  /* 0x00000004080073b5 */ /* 0x0005e20008010000 */
[----:B------:R0:W-:Y:S01]  /*6f90*/  UTMACMDFLUSH ;  /* 0x00000000000079b7 */ /* 0x0001e20000000000 */
[----:B--2---:R-:W-:Y:S04]  /*6fa0*/  DEPBAR.LE SB0, 0x1 ;  /* 0x000080400000791a */ /* 0x004fe80000000000 */
.L_x_110:
[----:B------:R-:W-:Y:S05]  /*6fb0*/  BSYNC.RECONVERGENT B0 ;  /* 0x0000000000007941 */ /* 0x000fea0003800200 */
.L_x_109:
[----:B------:R-:W-:Y:S01]  /*6fc0*/  BAR.SYNC.DEFER_BLOCKING 0x1, 0x80 ;  /* 0x0042000000007b1d */ /* 0x000fe20000010000 */
[----:B------:R-:W-:Y:S04]  /*6fd0*/  UIADD3 UR40, UPT, UPT, UR51, 0x1, URZ ;  /* 0x0000000133287890 */ /* 0x000fe8000fffe0ff */
[----:B------:R-:W-:Y:S04]  /*6fe0*/  UISETP.NE.AND UP0, UPT, UR40, 0x4, UPT ;  /* 0x000000042800788c */ /* 0x000fe8000bf05270 */
[----:B------:R-:W-:Y:S01]  /*6ff0*/  USEL UR40, UR40, URZ, UP0 ;  /* 0x000000ff28287287 */ /* 0x000fe20008000000 */
[----:B------:R2:W-:Y:S01]  /*7000*/  @P6 SYNCS.ARRIVE.TRANS64.RED.A1T0 RZ, [R16+URZ], RZ ;  /* 0x000000ff10ff69a7 */ /* 0x0005e200081004ff */
[----:B------:R-:W-:Y:S01]  /*7010*/  BSSY B1, `(.L_x_111) ;  /* 0x0000018000017945 */ /* 0x000fe20003800000 */
[----:B------:R-:W3:Y:S02]  /*7020*/  @P6 SYNCS.PHASECHK.TRANS64.TRYWAIT P0, [R0+URZ+0x20], R2 ;  /* 0x00002002000065a7 */ /* 0x000ee400080011ff */
[----:B---3--:R-:W-:Y:S01]  /*7030*/  @P6 SEL R89, RZ, 0x1, !P0 ;  /* 0x00000001ff596807 */ /* 0x008fe20004000000 */
[----:B--2---:R-:W-:Y:S06]  /*7040*/  @!P6 BRA `(.L_x_112) ;  /* 0x000000000050e947 */ /* 0x004fec0003800000 */
        /* <DEDUP_REMOVED lines=8> */
[----:B------:R-:W-:Y:S04]  /*70d0*/  SHF.L.U32 R5, RZ, 0x1f, RZ ;  /* 0x0000001fff057819 */ /* 0x000fe800000006ff */
[----:B------:R-:W1:Y:S02]  /*70e0*/  SYNCS.PHASECHK.TRANS64.TRYWAIT P0, [R0+URZ+0x20], R5 ;  /* 0x00002005000075a7 */ /* 0x000e6400080011ff */
[----:B-1----:R-:W-:Y:S05]  /*70f0*/  @!P0 BRA `(.L_x_115) ;  /* 0x0000003800dc8947 */ /* 0x002fea0003800000 */
.L_x_114:
[----:B------:R-:W-:Y:S05]  /*7100*/  BSYNC B0 ;  /* 0x0000000000007941 */ /* 0x000fea0003800000 */
.L_x_113:
[----:B------:R-:W-:Y:S02]  /*7110*/  ISETP.NE.AND P0, PT, R90, RZ, PT ;  /* 0x000000ff5a00720c */ /* 0x000fe40003f05270 */
[----:B------:R-:W-:Y:S11]  /*7120*/  IADD3 R87, PT, PT, R87, 0x1, RZ ;  /* 0x0000000157577810 */ /* 0x000ff60007ffe0ff */
[----:B-1----:R-:W-:Y:S01]  /*7130*/  @P0 IMAD.IADD R0, R74, 0x1, R2 ;  /* 0x000000014a000824 */ /* 0x002fe200078e0202 */
[----:B------:R-:W-:Y:S05]  /*7140*/  @P0 WARPSYNC.ALL ;  /* 0x0000000000000948 */ /* 0x000fea0003800000 */
[----:B------:R2:W3:Y:S04]  /*7150*/  @P0 LDSM.16.M88.4 R40, [R4+UR48+0x400] ;  /* 0x000400300428083b */ /* 0x0004e80008000200 */
[----:B------:R2:W4:Y:S04]  /*7160*/  @P0 LDSM.16.M88.4 R44, [R3+0x400] ;  /* 0x00040000032c083b */ /* 0x0005280000000200 */
[----:B------:R2:W1:Y:S04]  /*7170*/  @P0 LDSM.16.M88.4 R48, [R2+0x400] ;  /* 0x000400000230083b */ /* 0x0004680000000200 */
[----:B------:R2:W1:Y:S02]  /*7180*/  @P0 LDSM.16.M88.4 R52, [R0+0x400] ;  /* 0x000400000034083b */ /* 0x0004640000000200 */
.L_x_112:
[----:B------:R-:W-:Y:S05]  /*7190*/  BSYNC B1 ;  /* 0x0000000000017941 */ /* 0x000fea0003800000 */
.L_x_111:
[----:B--2---:R-:W-:Y:S05]  /*71a0*/  VIADD R0, R34, 0x40 ;  /* 0x0000004022007836 */ /* 0x004fea0000000000 */
        /* <DEDUP_REMOVED lines=20> */
.L_x_116:
        /* <DEDUP_REMOVED lines=12> */
[----:B---3--:R-:W-:Y:S01]  /*73b0*/  FFMA R36, R35, R40, R0 ;  /* 0x0000002823247223 */ /* 0x008fe20000000000 */
[----:B------:R-:W-:Y:S01]  /*73c0*/  FMUL R4, R33, R8 ;  /* 0x0000000821047220 */ /* 0x000fe20000400000 */
[----:B------:R-:W-:Y:S01]  /*73d0*/  FFMA R37, R35, R41, R2 ;  /* 0x0000002923257223 */ /* 0x000fe20000000002 */
        /* <DEDUP_REMOVED lines=51> */
.L_x_118:
[----:B------:R-:W-:Y:S05]  /*7710*/  BSYNC.RECONVERGENT B0 ;  /* 0x0000000000007941 */ /* 0x000fea0003800200 */
.L_x_117:
[----:B------:R-:W-:Y:S01]  /*7720*/  BAR.SYNC.DEFER_BLOCKING 0x1, 0x80 ;  /* 0x0042000000007b1d */ /* 0x000fe20000010000 */
[----:B------:R-:W-:Y:S01]  /*7730*/  UIADD3 UR43, UPT, UPT, UR40, 0x1, URZ ;  /* 0x00000001282b7890 */ /* 0x000fe2000fffe0ff */
[----:B------:R-:W-:Y:S03]  /*7740*/  HFMA2 R91, -RZ, RZ, 0, 0 ;  /* 0x00000000ff5b7431 */ /* 0x000fe600000001ff */
        /* <DEDUP_REMOVED lines=18> */
.L_x_122:
[----:B------:R-:W-:Y:S05]  /*7870*/  BSYNC B0 ;  /* 0x0000000000007941 */ /* 0x000fea0003800000 */
.L_x_121:
[----:B------:R-:W-:Y:S01]  /*7880*/  ISETP.NE.AND P0, PT, R90, RZ, PT ;  /* 0x000000ff5a00720c */ /* 0x000fe20003f05270 */
[----:B------:R-:W-:Y:S11]  /*7890*/  VIADD R87, R87, 0x1 ;  /* 0x0000000157577836 */ /* 0x000ff60000000000 */
[----:B------:R-:W-:Y:S01]  /*78a0*/  @!UPT UIADD3 URZ, UPT, UPT, URZ, URZ, URZ ;  /* 0x000000fffffff290 */ /* 0x000fe2000fffe0ff */
[----:B-1----:R-:W-:Y:S01]  /*78b0*/  @P0 IMAD.IADD R0, R74, 0x1, R2 ;  /* 0x000000014a000824 */ /* 0x002fe200078e0202 */
[----:B------:R-:W-:Y:S05]  /*78c0*/  @P0 WARPSYNC.ALL ;  /* 0x0000000000000948 */ /* 0x000fea0003800000 */
[----:B------:R2:W3:Y:S04]  /*78d0*/  @P0 LDSM.16.M88.4 R40, [R4+UR48+0x400] ;  /* 0x000400300428083b */ /* 0x0004e80008000200 */
[----:B------:R2:W4:Y:S04]  /*78e0*/  @P0 LDSM.16.M88.4 R44, [R3+0x400] ;  /* 0x00040000032c083b */ /* 0x0005280000000200 */
[----:B------:R2:W1:Y:S04]  /*78f0*/  @P0 LDSM.16.M88.4 R48, [R2+0x400] ;  /* 0x000400000230083b */ /* 0x0004680000000200 */
[----:B------:R2:W1:Y:S01]  /*7900*/  @P0 LDSM.16.M88.4 R52, [R0+0x400] ;  /* 0x000400000034083b */ /* 0x0004620000000200 */
[C---:B------:R-:W-:Y:S04]  /*7910*/  ISETP.NE.AND P0, PT, R87.reuse, 0x4, PT ;  /* 0x000000045700780c */ /* 0x040fe80003f05270 */
[----:B------:R-:W-:Y:S02]  /*7920*/  SEL R87, R87, RZ, P0 ;  /* 0x000000ff57577207 */ /* 0x000fe40000000000 */
[----:B------:R-:W-:Y:S02]  /*7930*/  SEL R91, RZ, 0x1, P0 ;  /* 0x00000001ff5b7807 */ /* 0x000fe40000000000 */
.L_x_120:
[----:B------:R-:W-:Y:S05]  /*7940*/  BSYNC B1 ;  /* 0x0000000000017941 */ /* 0x000fea0003800000 */
.L_x_119:
        /* <DEDUP_REMOVED lines=21> */
.L_x_124:
        /* <DEDUP_REMOVED lines=54> */
[----:B------:R-:W-:Y:S01]  /*7e00*/  @P6 SHF.L.U32 R2, R91, 0x1f, RZ ;  /* 0x0000001f5b026819 */ /* 0x000fe200000006ff */
        /* <DEDUP_REMOVED lines=11> */
.L_x_126:
[----:B------:R-:W-:Y:S05]  /*7ec0*/  BSYNC.RECONVERGENT B0 ;  /* 0x0000000000007941 */ /* 0x000fea0003800200 */
.L_x_125:
        /* <DEDUP_REMOVED lines=17> */
[----:B------:R-:W-:Y:S04]  /*7fe0*/  SHF.L.U32 R5, R91, 0x1f, RZ ;  /* 0x0000001f5b057819 */ /* 0x000fe800000006ff */
[----:B------:R-:W1:Y:S02]  /*7ff0*/  SYNCS.PHASECHK.TRANS64.TRYWAIT P0, [R0+URZ+0x20], R5 ;  /* 0x00002005000075a7 */ /* 0x000e6400080011ff */
[----:B-1----:R-:W-:Y:S05]  /*8000*/  @!P0 BRA `(.L_x_131) ;  /* 0x0000002c00408947 */ /* 0x002fea0003800000 */
.L_x_130:
[----:B------:R-:W-:Y:S05]  /*8010*/  BSYNC B0 ;  /* 0x0000000000007941 */ /* 0x000fea0003800000 */
.L_x_129:
[----:B------:R-:W-:Y:S01]  /*8020*/  ISETP.NE.AND P0, PT, R90, RZ, PT ;  /* 0x000000ff5a00720c */ /* 0x000fe20003f05270 */
[----:B------:R-:W-:Y:S11]  /*8030*/  VIADD R87, R87, 0x1 ;  /* 0x0000000157577836 */ /* 0x000ff60000000000 */
[----:B------:R-:W-:Y:S01]  /*8040*/  @!UPT UIADD3 URZ, UPT, UPT, URZ, URZ, URZ ;  /* 0x000000fffffff290 */ /* 0x000fe2000fffe0ff */
[----:B-1----:R-:W-:Y:S01]  /*8050*/  @P0 IMAD.IADD R0, R74, 0x1, R2 ;  /* 0x000000014a000824 */ /* 0x002fe200078e0202 */
[----:B------:R-:W-:Y:S05]  /*8060*/  @P0 WARPSYNC.ALL ;  /* 0x0000000000000948 */ /* 0x000fea0003800000 */
[----:B------:R-:W2:Y:S04]  /*8070*/  @P0 LDSM.16.M88.4 R40, [R4+UR48+0x400] ;  /* 0x000400300428083b */ /* 0x000ea80008000200 */
[----:B------:R-:W3:Y:S04]  /*8080*/  @P0 LDSM.16.M88.4 R44, [R3+0x400] ;  /* 0x00040000032c083b */ /* 0x000ee80000000200 */
[----:B------:R-:W4:Y:S04]  /*8090*/  @P0 LDSM.16.M88.4 R48, [R2+0x400] ;  /* 0x000400000230083b */ /* 0x000f280000000200 */
[----:B------:R1:W2:Y:S01]  /*80a0*/  @P0 LDSM.16.M88.4 R52, [R0+0x400] ;  /* 0x000400000034083b */ /* 0x0002a20000000200 */
[C---:B------:R-:W-:Y:S04]  /*80b0*/  ISETP.NE.AND P0, PT, R87.reuse, 0x4, PT ;  /* 0x000000045700780c */ /* 0x040fe80003f05270 */
[----:B------:R-:W-:Y:S02]  /*80c0*/  SEL R87, R87, RZ, P0 ;  /* 0x000000ff57577207 */ /* 0x000fe40000000000 */
[----:B-1----:R-:W-:Y:S04]  /*80d0*/  SEL R0, RZ, 0x1, P0 ;  /* 0x00000001ff007807 */ /* 0x002fe80000000000 */
[----:B------:R-:W-:Y:S02]  /*80e0*/  LOP3.LUT R91, R91, R0, RZ, 0x3c, !PT ;  /* 0x000000005b5b7212 */ /* 0x000fe400078e3cff */
.L_x_128:
[----:B------:R-:W-:Y:S05]  /*80f0*/  BSYNC B1 ;  /* 0x0000000000017941 */ /* 0x000fea0003800000 */
.L_x_127:
[----:B------:R-:W-:Y:S05]  /*8100*/  VIADD R0, R34, 0x80 ;  /* 0x0000008022007836 */ /* 0x000fea0000000000 */
[----:B------:R-:W-:Y:S04]  /*8110*/  SHF.R.U32.HI R0, RZ, 0x15, R0 ;  /* 0x00000015ff007819 */ /* 0x000fe80000011600 */
[----:B------:R-:W-:Y:S11]  /*8120*/  LOP3.LUT P0, RZ, R0, 0x3, R69, 0x48, !PT ;  /* 0x0000000300ff7812 */ /* 0x000ff60007804845 */
[----:B------:R-:W-:Y:S02]  /*8130*/  @!UPT UIADD3 URZ, UPT, UPT, URZ, URZ, URZ ;  /* 0x000000fffffff290 */ /* 0x000fe4000fffe0ff */
[----:B------:R-:W-:Y:S05]  /*8140*/  @!P0 BRA `(.L_x_132) ;  /* 0x0000000000408947 */ /* 0x000fea0003800000 */
[----:B------:R-:W5:Y:S01]  /*8150*/  LDCU.64 UR8, c[0x4][0x70] ;  /* 0x01000e00ff0877ac */ /* 0x000f620008000a00 */
[----:B------:R-:W-:Y:S01]  /*8160*/  MOV R3, 0x0 ;  /* 0x0000000000037802 */ /* 0x000fe20000000f00 */
[----:B-1----:R-:W-:Y:S02]  /*8170*/  HFMA2 R12, -RZ, RZ, 0, 5.9604644775390625e-08 ;  /* 0x00000001ff0c7431 */ /* 0x002fe400000001ff */
[----:B------:R-:W-:Y:S02]  /*8180*/  IMAD.MOV.U32 R8, RZ, RZ, 0x192 ;  /* 0x00000192ff087424 */ /* 0x000fe400078e00ff */
[----:B------:R-:W-:Y:S01]  /*8190*/  IMAD.MOV.U32 R13, RZ, RZ, RZ ;  /* 0x000000ffff0d7224 */ /* 0x000fe200078e00ff */
[----:B------:R-:W1:Y:S01]  /*81a0*/  LDCU.64 UR6, c[0x4][0x78] ;  /* 0x01000f00ff0677ac */ /* 0x000e620008000a00 */
[----:B------:R-:W2:Y:S01]  /*81b0*/  LDC.64 R2, c[0x4][R3] ;  /* 0x0100000003027b82 */ /* 0x000ea20000000a00 */
[----:B------:R-:W3:Y:S01]  /*81c0*/  LDCU.64 UR4, c[0x4][0x10] ;  /* 0x01000200ff0477ac */ /* 0x000ee20008000a00 */
[----:B-----5:R-:W-:Y:S01]  /*81d0*/  MOV R5, UR9 ;  /* 0x0000000900057c02 */ /* 0x020fe20008000f00 */
[----:B------:R-:W-:Y:S01]  /*81e0*/  IMAD.U32 R4, RZ, RZ, UR8 ;  /* 0x00000008ff047e24 */ /* 0x000fe2000f8e00ff */
[----:B-1----:R-:W-:Y:S01]  /*81f0*/  MOV R7, UR7 ;  /* 0x0000000700077c02 */ /* 0x002fe20008000f00 */
[----:B------:R-:W-:Y:S01]  /*8200*/  IMAD.U32 R6, RZ, RZ, UR6 ;  /* 0x00000006ff067e24 */ /* 0x000fe2000f8e00ff */
[----:B---3--:R-:W-:Y:S01]  /*8210*/  MOV R11, UR5 ;  /* 0x00000005000b7c02 */ /* 0x008fe20008000f00 */
[----:B------:R-:W-:Y:S02]  /*8220*/  IMAD.U32 R10, RZ, RZ, UR4 ;  /* 0x00000004ff0a7e24 */ /* 0x000fe4000f8e00ff */
[----:B------:R-:W-:Y:S07]  /*8230*/  LEPC R20, `(.L_x_132) ;  /* 0x000000001014794e */ /* 0x000fee0000000000 */
[----:B--2-4-:R-:W-:Y:S05]  /*8240*/  CALL.ABS.NOINC R2 ;  /* 0x0000000002007343 */ /* 0x014fea0003c00000 */
.L_x_132:
        /* <DEDUP_REMOVED lines=12> */
[----:B--2---:R-:W-:Y:S01]  /*8310*/  FFMA R36, R35, R40, R0 ;  /* 0x0000002823247223 */ /* 0x004fe20000000000 */
[----:B------:R-:W-:Y:S01]  /*8320*/  FMUL R4, R33, R8 ;  /* 0x0000000821047220 */ /* 0x000fe20000400000 */
[----:B------:R-:W-:Y:S01]  /*8330*/  FFMA R37, R35, R41, R2 ;  /* 0x0000002923257223 */ /* 0x000fe20000000002 */
[----:B------:R-:W-:Y:S01]  /*8340*/  FMUL R5, R33, R9 ;  /* 0x0000000921057220 */ /* 0x000fe20000400000 */
[----:B------:R-:W-:Y:S01]  /*8350*/  FFMA R38, R35, R42, R3 ;  /* 0x0000002a23267223 */ /* 0x000fe20000000003 */
[----:B------:R-:W-:Y:S01]  /*8360*/  FMUL R6, R33, R10 ;  /* 0x0000000a21067220 */ /* 0x000fe20000400000 */
[----:B------:R-:W-:Y:S01]  /*8370*/  FFMA R39, R35, R43, R7 ;  /* 0x0000002b23277223 */ /* 0x000fe20000000007 */
[----:B------:R-:W-:Y:S01]  /*8380*/  FMUL R11, R33, R11 ;  /* 0x0000000b210b7220 */ /* 0x000fe20000400000 */
[----:B---3--:R-:W-:Y:S01]  /*8390*/  FFMA R4, R35, R44, R4 ;  /* 0x0000002c23047223 */ /* 0x008fe20000000004 */
        /* <DEDUP_REMOVED lines=21> */
[----:B------:R-:W-:Y:S01]  /*84f0*/  FFMA R15, R35, R55, R19 ;  /* 0x00000037230f7223 */ /* 0x000fe20000000013 */
[----:B------:R-:W-:Y:S02]  /*8500*/  MOV R16, UR37 ;  /* 0x0000002500107c02 */ /* 0x000fe40008000f00 */
[----:B------:R-:W-:Y:S02]  /*8510*/  @P6 IADD3 R17, PT, PT, R20, 0x40, RZ ;  /* 0x0000004014116810 */ /* 0x000fe40007ffe0ff */
[----:B------:R1:W-:Y:S01]  /*8520*/  STSM.16.M88.4 [R84], R12 ;  /* 0x0000000c54007844 */ /* 0x0003e20000000200 */
        /* <DEDUP_REMOVED lines=11> */
[----:B------:R-:W-:Y:S02]  /*85e0*/  UIADD3 UR10, UPT, UPT, UR48, 0x400, URZ ;  /* 0x00000400300a7890 */ /* 0x000fe4000fffe0ff */
[----:B------:R-:W-:Y:S02]  /*85f0*/  UIADD3 UR8, UP0, UPT, UR52, 0x680, URZ ;  /* 0x0000068034087890 */ /* 0x000fe4000ff1e0ff */
[----:B------:R-:W-:Y:S02]  /*8600*/  UIADD3 UR5, UPT, UPT, UR41, 0x80, URZ ;  /* 0x0000008029057890 */ /* 0x000fe4000fffe0ff */
[----:B------:R-:W-:Y:S01]  /*8610*/  MOV R70, UR10 ;  /* 0x0000000a00467c02 */ /* 0x000fe20008000f00 */
[----:B------:R-:W-:Y:S01]  /*8620*/  UIADD3.X UR9, UPT, UPT, URZ, UR53, URZ, UP0, !UPT ;  /* 0x00000035ff097290 */ /* 0x000fe200087fe4ff */
[----:B------:R-:W-:Y:S02]  /*8630*/  UMOV UR6, UR42 ;  /* 0x0000002a00067c82 */ /* 0x000fe40008000000 */
[----:B------:R-:W-:Y:S01]  /*8640*/  R2UR UR4, R70 ;  /* 0x00000000460472ca */ /* 0x000fe200000e0000 */
[----:B------:R-:W-:Y:S11]  /*8650*/  UMOV UR7, UR36 ;  /* 0x0000002400077c82 */ /* 0x000ff60008000000 */
[----:B------:R-:W-:Y:S01]  /*8660*/  @!UPT UIADD3 URZ, UPT, UPT, URZ, URZ, URZ ;  /* 0x000000fffffff290 */ /* 0x000fe2000fffe0ff */
[----:B------:R2:W-:Y:S01]  /*8670*/  UTMASTG.3D [UR4], [UR8] ;  /* 0x00000004080073b5 */ /* 0x0005e20008010000 */
[----:B------:R0:W-:Y:S01]  /*8680*/  UTMACMDFLUSH ;  /* 0x00000000000079b7 */ /* 0x0001e20000000000 */
[----:B--2---:R-:W-:Y:S04]  /*8690*/  DEPBAR.LE SB0, 0x1 ;  /* 0x000080400000791a */ /* 0x004fe80000000000 */
.L_x_134:
[----:B------:R-:W-:Y:S05]  /*86a0*/  BSYNC.RECONVERGENT B0 ;  /* 0x0000000000007941 */ /* 0x000fea0003800200 */
.L_x_133:
        /* <DEDUP_REMOVED lines=20> */
.L_x_138:
[----:B------:R-:W-:Y:S05]  /*87f0*/  BSYNC B0 ;  /* 0x0000000000007941 */ /* 0x000fea0003800000 */
.L_x_137:
        /* <DEDUP_REMOVED lines=13> */
.L_x_136:
[----:B------:R-:W-:Y:S05]  /*88d0*/  BSYNC B1 ;  /* 0x0000000000017941 */ /* 0x000fea0003800000 */
.L_x_135:
        /* <DEDUP_REMOVED lines=21> */
.L_x_140:
        /* <DEDUP_REMOVED lines=66> */
.L_x_142:
[----:B------:R-:W-:Y:S05]  /*8e50*/  BSYNC.RECONVERGENT B0 ;  /* 0x0000000000007941 */ /* 0x000fea0003800200 */
.L_x_141:
        /* <DEDUP_REMOVED lines=20> */
.L_x_146:
[----:B------:R-:W-:Y:S05]  /*8fa0*/  BSYNC B0 ;  /* 0x0000000000007941 */ /* 0x000fea0003800000 */
.L_x_145:
        /* <DEDUP_REMOVED lines=13> */
.L_x_144:
[----:B------:R-:W-:Y:S05]  /*9080*/  BSYNC B1 ;  /* 0x0000000000017941 */ /* 0x000fea0003800000 */
.L_x_143:
        /* <DEDUP_REMOVED lines=21> */
.L_x_148:
        /* <DEDUP_REMOVED lines=66> */
.L_x_150:
[----:B------:R-:W-:Y:S05]  /*9600*/  BSYNC.RECONVERGENT B0 ;  /* 0x0000000000007941 */ /* 0x000fea0003800200 */
.L_x_149:
        /* <DEDUP_REMOVED lines=12> */
[----:B------:R-:W-:Y:S04]  /*96d0*/  @P1 IMAD R87, R87, 0x2000, R88 ;  /* 0x0000200057571824 */ /* 0x000fe800078e0258 */
[----:B------:R-:W-:Y:S05]  /*96e0*/  @P1 VIADD R2, R87, UR48 ;  /* 0x0000003057021c36 */ /* 0x000fea0008000000 */
[----:B------:R-:W-:Y:S01]  /*96f0*/  @P1 IADD3 R86, PT, PT, R86, R2, RZ ;  /* 0x0000000256561210 */ /* 0x000fe20007ffe0ff */
[----:B------:R-:W-:Y:S01]  /*9700*/  @P1 IMAD.IADD R2, R74, 0x1, R2 ;  /* 0x000000014a021824 */ /* 0x000fe200078e0202 */
[----:B------:R-:W-:Y:S06]  /*9710*/  @P0 BRA `(.L_x_154) ;  /* 0x00000000000c0947 */ /* 0x000fec0003800000 */
[----:B------:R-:W-:Y:S04]  /*9720*/  SHF.L.U32 R91, R91, 0x1f, RZ ;  /* 0x0000001f5b5b7819 */ /* 0x000fe800000006ff */
[----:B------:R-:W2:Y:S02]  /*9730*/  SYNCS.PHASECHK.TRANS64.TRYWAIT P0, [R0+URZ+0x20], R91 ;  /* 0x0000205b000075a7 */ /* 0x000ea400080011ff */
[----:B--2---:R-:W-:Y:S05]  /*9740*/  @!P0 BRA `(.L_x_155) ;  /* 0x0000001400ac8947 */ /* 0x004fea0003800000 */
.L_x_154:
[----:B------:R-:W-:Y:S05]  /*9750*/  BSYNC B0 ;  /* 0x0000000000007941 */ /* 0x000fea0003800000 */
.L_x_153:
[----:B------:R-:W-:Y:S11]  /*9760*/  ISETP.NE.AND P0, PT, R90, RZ, PT ;  /* 0x000000ff5a00720c */ /* 0x000ff60003f05270 */
[----:B------:R-:W-:Y:S02]  /*9770*/  @!UPT UIADD3 URZ, UPT, UPT, URZ, URZ, URZ ;  /* 0x000000fffffff290 */ /* 0x000fe4000fffe0ff */
[----:B--2---:R-:W-:Y:S01]  /*9780*/  @P0 IADD3 R0, PT, PT, R74, R86, RZ ;  /* 0x000000564a000210 */ /* 0x004fe20007ffe0ff */
[----:B------:R-:W-:Y:S05]  /*9790*/  @P0 WARPSYNC.ALL ;  /* 0x0000000000000948 */ /* 0x000fea0003800000 */
[----:B------:R2:W3:Y:S04]  /*97a0*/  @P0 LDSM.16.M88.4 R40, [R87+UR48+0x400] ;  /* 0x000400305728083b */ /* 0x0004e80008000200 */
[----:B------:R2:W4:Y:S04]  /*97b0*/  @P0 LDSM.16.M88.4 R44, [R2+0x400] ;  /* 0x00040000022c083b */ /* 0x0005280000000200 */
[----:B------:R2:W1:Y:S04]  /*97c0*/  @P0 LDSM.16.M88.4 R48, [R86+0x400] ;  /* 0x000400005630083b */ /* 0x0004680000000200 */
[----:B------:R2:W1:Y:S02]  /*97d0*/  @P0 LDSM.16.M88.4 R52, [R0+0x400] ;  /* 0x000400000034083b */ /* 0x0004640000000200 */
.L_x_152:
[----:B------:R-:W-:Y:S05]  /*97e0*/  BSYNC B1 ;  /* 0x0000000000017941 */ /* 0x000fea0003800000 */
.L_x_151:
        /* <DEDUP_REMOVED lines=21> */
.L_x_156:
[----:B------:R-:W-:Y:S01]  /*9940*/  ISETP.NE.AND P0, PT, R76, RZ, PT ;  /* 0x000000ff4c00720c */ /* 0x000fe20003f05270 */
[----:B------:R-:W-:Y:S05]  /*9950*/  WARPSYNC.ALL ;  /* 0x0000000000007948 */ /* 0x000fea0003800000 */
[----:B------:R-:W-:Y:S01]  /*9960*/  R2UR UR4, R34 ;  /* 0x00000000220472ca */ /* 0x000fe200000e0000 */
[----:B------:R-:W-:Y:S01]  /*9970*/  BSSY.RECONVERGENT B0, `(.L_x_157) ;  /* 0x000003c000007945 */ /* 0x000fe20003800200 */
[----:B------:R-:W-:Y:S11]  /*9980*/  R2UR UR5, R85 ;  /* 0x00000000550572ca */ /* 0x000ff600000e0000 */
[----:B-1----:R-:W1:Y:S01]  /*9990*/  LDTM.16dp128bit.x8 R4, tmem[UR4+0xe0] ;  /* 0x0000e004000479ee */ /* 0x002e620008180000 */
[----:B------:R-:W-:Y:S01]  /*99a0*/  NOP ;  /* 0x0000000000007918 */ /* 0x000fe20000000000 */
[----:B------:R-:W-:Y:S04]  /*99b0*/  UIADD3 UR5, UPT, UPT, UR5, 0xb0, URZ ;  /* 0x000000b005057890 */ /* 0x000fe8000fffe0ff */
[----:B------:R-:W-:Y:S09]  /*99c0*/  UPRMT UR5, UR37, 0x654, UR5 ;  /* 0x0000065425057896 */ /* 0x000ff20008000005 */
[----:B-1----:R-:W-:Y:S01]  /*99d0*/  SYNCS.ARRIVE.TRANS64.RED.A1T0 RZ, [UR5], RZ ;  /* 0x000000ffffff79a7 */ /* 0x002fe20008100405 */
[C---:B------:R-:W-:Y:S01]  /*99e0*/  FMUL R0, R33.reuse, R4 ;  /* 0x0000000421007220 */ /* 0x040fe20000400000 */
        /* <DEDUP_REMOVED lines=33> */
[----:B------:R-:W-:Y:S05]  /*9c00*/  FFMA R15, R35, R55, R19 ;  /* 0x00000037230f7223 */ /* 0x000fea0000000013 */
[----:B------:R1:W-:Y:S01]  /*9c10*/  STSM.16.M88.4 [R84+0x6000], R12 ;  /* 0x0060000c54007844 */ /* 0x0003e20000000200 */
        /* <DEDUP_REMOVED lines=17> */
.L_x_158:
[----:B------:R-:W-:Y:S05]  /*9d30*/  BSYNC.RECONVERGENT B0 ;  /* 0x0000000000007941 */ /* 0x000fea0003800200 */
.L_x_157:
[----:B------:R-:W-:Y:S01]  /*9d40*/  BAR.SYNC.DEFER_BLOCKING 0x1, 0x80 ;  /* 0x0042000000007b1d */ /* 0x000fe20000010000 */
[----:B------:R-:W-:Y:S01]  /*9d50*/  UISETP.NE.AND UP0, UPT, UR49, -0x8, UPT ;  /* 0xfffffff83100788c */ /* 0x000fe2000bf05270 */
[----:B------:R-:W-:Y:S08]  /*9d60*/  IADD3 R31, PT, PT, R31, 0x1, RZ ;  /* 0x000000011f1f7810 */ /* 0x000ff00007ffe0ff */
[----:B------:R-:W-:Y:S05]  /*9d70*/  BRA.U !UP0, `(.L_x_159) ;  /* 0x0000000108287547 */ /* 0x000fea000b800000 */
[----:B------:R-:W-:Y:S01]  /*9d80*/  ISETP.NE.AND P0, PT, R80, RZ, PT ;  /* 0x000000ff5000720c */ /* 0x000fe20003f05270 */
[----:B------:R-:W-:Y:S01]  /*9d90*/  IMAD.U32 R2, RZ, RZ, UR51 ;  /* 0x00000033ff027e24 */ /* 0x000fe2000f8e00ff */
[----:B------:R-:W-:Y:S01]  /*9da0*/  UIADD3 UR51, UPT, UPT, UR51, 0x1, URZ ;  /* 0x0000000133337890 */ /* 0x000fe2000fffe0ff */
[----:B------:R-:W-:Y:S03]  /*9db0*/  IMAD.U32 R0, RZ, RZ, UR37 ;  /* 0x00000025ff007e24 */ /* 0x000fe6000f8e00ff */
[----:B------:R-:W-:Y:S04]  /*9dc0*/  UISETP.NE.AND UP0, UPT, UR51, 0x4, UPT ;  /* 0x000000043300788c */ /* 0x000fe8000bf05270 */
[----:B------:R-:W-:Y:S03]  /*9dd0*/  USEL UR51, UR51, URZ, UP0 ;  /* 0x000000ff33337287 */ /* 0x000fe60008000000 */
[----:B------:R-:W-:Y:S05]  /*9de0*/  @P0 LEA R2, R2, UR48, 0x3 ;  /* 0x0000003002020c11 */ /* 0x000fea000f8e18ff */
[----:B------:R-:W-:Y:S05]  /*9df0*/  @P0 VIADD R2, R2, 0x40 ;  /* 0x0000004002020836 */ /* 0x000fea0000000000 */
[----:B------:R-:W-:Y:S04]  /*9e00*/  @P0 PRMT R0, R0, 0x654, R2 ;  /* 0x0000065400000816 */ /* 0x000fe80000000002 */
[----:B------:R2:W-:Y:S03]  /*9e10*/  @P0 SYNCS.ARRIVE.TRANS64.RED.A1T0 RZ, [R0+URZ], RZ ;  /* 0x000000ff00ff09a7 */ /* 0x0005e600081004ff */
.L_x_159:
[----:B------:R-:W-:Y:S01]  /*9e20*/  ISETP.NE.AND P2, PT, R77, RZ, PT ;  /* 0x000000ff4d00720c */ /* 0x000fe20003f45270 */
[----:B------:R-:W-:Y:S01]  /*9e30*/  UIADD3 UR49, UPT, UPT, UR49, 0x8, URZ ;  /* 0x0000000831317890 */ /* 0x000fe2000fffe0ff */
[----:B------:R-:W-:Y:S01]  /*9e40*/  ISETP.NE.AND P0, PT, R79, 0x2, PT ;  /* 0x000000024f00780c */ /* 0x000fe20003f05270 */
[----:B-1----:R-:W-:Y:S01]  /*9e50*/  IMAD.IADD R14, R29, 0x1, R62 ;  /* 0x000000011d0e7824 */ /* 0x002fe200078e023e */
[----:B------:R-:W-:Y:S01]  /*9e60*/  ISETP.NE.AND P1, PT, R31, 0x4, PT ;  /* 0x000000041f00780c */ /* 0x000fe20003f25270 */
[----:B------:R-:W-:Y:S01]  /*9e70*/  IMAD.IADD R15, R30, 0x1, R63 ;  /* 0x000000011e0f7824 */ /* 0x000fe200078e023f */
[----:B------:R-:W-:Y:S02]  /*9e80*/  SEL R2, RZ, 0x1, P0 ;  /* 0x00000001ff027807 */ /* 0x000fe40000000000 */
[----:B--2---:R-:W-:Y:S02]  /*9e90*/  SEL R0, RZ, 0x1, P1 ;  /* 0x00000001ff007807 */ /* 0x004fe40000800000 */
[----:B------:R-:W-:Y:S02]  /*9ea0*/  LOP3.LUT R72, R72, R2, RZ, 0x3c, !PT ;  /* 0x0000000248487212 */ /* 0x000fe400078e3cff */
[----:B------:R-:W-:Y:S02]  /*9eb0*/  LOP3.LUT R73, R73, R0, RZ, 0x3c, !PT ;  /* 0x0000000049497212 */ /* 0x000fe400078e3cff */
[----:B------:R-:W-:Y:S02]  /*9ec0*/  @P2 R2UR UR36, R71 ;  /* 0x00000000472422ca */ /* 0x000fe400000e0000 */
[----:B------:R-:W-:Y:S02]  /*9ed0*/  SEL R79, R79, RZ, P0 ;  /* 0x000000ff4f4f7207 */ /* 0x000fe40000000000 */
[----:B------:R-:W-:Y:S01]  /*9ee0*/  SEL R31, R31, RZ, P1 ;  /* 0x000000ff1f1f7207 */ /* 0x000fe20000800000 */
[----:B------:R-:W-:Y:S10]  /*9ef0*/  @P2 BRA `(.L_x_160) ;  /* 0xffffffb400502947 */ /* 0x000ff4000383ffff */
[----:B------:R-:W-:-:S09]  /*9f00*/  UISETP.NE.AND UP0, UPT, UR50, URZ, UPT ;  /* 0x000000ff3200728c */ /* 0x000fd2000bf05270 */
[----:B------:R-:W-:Y:S05]  /*9f10*/  BRA.U !UP0, `(.L_x_161) ;  /* 0x0000000108487547 */ /* 0x000fea000b800000 */
[----:B------:R-:W1:Y:S02]  /*9f20*/  LDCU.64 UR4, c[0x0][0x890] ;  /* 0x00011200ff0477ac */ /* 0x000e640008000a00 */
[----:B-1----:R-:W-:-:S04]  /*9f30*/  UISETP.NE.U32.AND UP0, UPT, UR4, URZ, UPT ;  /* 0x000000ff0400728c */ /* 0x002fc8000bf05070 */
[----:B------:R-:W-:-:S09]  /*9f40*/  UISETP.NE.AND.EX UP0, UPT, UR5, URZ, UPT, UP0 ;  /* 0x000000ff0500728c */ /* 0x000fd2000bf05300 */
[----:B------:R-:W-:Y:S05]  /*9f50*/  BRA.U UP0, `(.L_x_162) ;  /* 0x00000001000c7547 */ /* 0x000fea000b800000 */
[----:B------:R-:W-:-:S13]  /*9f60*/  FSETP.NEU.AND P0, PT, R35, RZ, PT ;  /* 0x000000ff2300720b */ /* 0x000fda0003f0d000 */
[----:B------:R-:W-:Y:S05]  /*9f70*/  @!P0 EXIT ;  /* 0x000000000000894d */ /* 0x000fea0003800000 */
[----:B------:R-:W-:Y:S05]  /*9f80*/  BRA `(.L_x_161) ;  /* 0x00000000002c7947 */ /* 0x000fea0003800000 */
.L_x_162:
[----:B------:R-:W-:Y:S01]  /*9f90*/  ISETP.NE.AND P0, PT, R78, RZ, PT ;  /* 0x000000ff4e00720c */ /* 0x000fe20003f05270 */
[----:B------:R-:W-:-:S12]  /*9fa0*/  BSSY.RECONVERGENT B0, `(.L_x_161) ;  /* 0x0000009000007945 */ /* 0x000fd80003800200 */
[----:B------:R-:W-:Y:S05]  /*9fb0*/  @P0 BRA `(.L_x_163) ;  /* 0x0000000000140947 */ /* 0x000fea0003800000 */
[----:B------:R-:W1:Y:S02]  /*9fc0*/  LDCU.64 UR4, c[0x0][0x888] ;  /* 0x00011100ff0477ac */ /* 0x000e640008000a00 */
[----:B-1----:R-:W-:-:S04]  /*9fd0*/  ISETP.NE.U32.AND P0, PT, RZ, UR4, PT ;  /* 0x00000004ff007c0c */ /* 0x002fc8000bf05070 */
[----:B------:R-:W-:-:S13]  /*9fe0*/  ISETP.NE.AND.EX P0, PT, RZ, UR5, PT, P0 ;  /* 0x00000005ff007c0c */ /* 0x000fda000bf05300 */
[----:B------:R-:W-:Y:S05]  /*9ff0*/  @!P0 EXIT ;  /* 0x000000000000894d */ /* 0x000fea0003800000 */
[----:B------:R-:W-:Y:S05]  /*a000*/  BRA `(.L_x_164) ;  /* 0x0000000000087947 */ /* 0x000fea0003800000 */
.L_x_163:
[----:B------:R-:W-:-:S13]  /*a010*/  FSETP.NEU.AND P0, PT, R35, RZ, PT ;  /* 0x000000ff2300720b */ /* 0x000fda0003f0d000 */
[----:B------:R-:W-:Y:S05]  /*a020*/  @!P0 EXIT ;  /* 0x000000000000894d */ /* 0x000fea0003800000 */
.L_x_164:
[----:B------:R-:W-:Y:S05]  /*a030*/  BSYNC.RECONVERGENT B0 ;  /* 0x0000000000007941 */ /* 0x000fea0003800200 */
.L_x_161:
[----:B------:R-:W-:Y:S01]  /*a040*/  ULEA UR4, UR51, UR48, 0x3 ;  /* 0x0000003033047291 */ /* 0x000fe2000f8e18ff */
[----:B------:R-:W-:-:S04]  /*a050*/  DEPBAR.LE SB0, 0x0 ;  /* 0x000080000000791a */ /* 0x000fc80000000000 */
[----:B------:R-:W-:-:S04]  /*a060*/  UIADD3 UR4, UPT, UPT, UR4, 0x40, URZ ;  /* 0x0000004004047890 */ /* 0x000fc8000fffe0ff */
[----:B------:R-:W-:-:S09]  /*a070*/  UPRMT UR4, UR37, 0x654, UR4 ;  /* 0x0000065425047896 */ /* 0x000fd20008000004 */
[----:B------:R-:W-:Y:S01]  /*a080*/  SYNCS.ARRIVE.TRANS64.RED.A1T0 RZ, [UR4], RZ ;  /* 0x000000ffffff79a7 */ /* 0x000fe20008100404 */
[----:B------:R-:W-:Y:S05]  /*a090*/  EXIT ;  /* 0x000000000000794d */ /* 0x000fea0003800000 */
.L_x_19:
[----:B--2---:R2:W1:Y:S02]  /*a0a0*/  SYNCS.PHASECHK.TRANS64.TRYWAIT P0, [R2+URZ+0xe0], R3 ;  /* 0x0000e003020075a7 */ /* 0x00446400080011ff */
[----:B-1----:R-:W-:Y:S05]  /*a0b0*/  @!P0 NANOSLEEP.SYNCS 0x989680 ;  /* 0x009896800000895d */ /* 0x002fea0003900000 */
[----:B------:R-:W1:Y:S02]  /*a0c0*/  @!P0 SYNCS.PHASECHK.TRANS64 P0, [R2+URZ+0xe0], R3 ;  /* 0x0000e003020085a7 */ /* 0x000e6400080010ff */
[----:B-1----:R-:W-:Y:S05]  /*a0d0*/  @!P0 BRA `(.L_x_19) ;  /* 0xfffffffc00f08947 */ /* 0x002fea000383ffff */
[----:B------:R-:W-:Y:S05]  /*a0e0*/  BRA `(.L_x_165) ;  /* 0xffffff74002c7947 */ /* 0x000fea000383ffff */
.L_x_22:
[----:B-1----:R-:W-:-:S07]  /*a0f0*/  MOV R2, UR33 ;  /* 0x0000002100027c02 */ /* 0x002fce0008000f00 */
.L_x_166:
[----:B-1----:R1:W2:Y:S02]  /*a100*/  SYNCS.PHASECHK.TRANS64.TRYWAIT P0, [R2+URZ+0x10], R4 ;  /* 0x00001004020075a7 */ /* 0x0022a400080011ff */
[----:B--2---:R-:W-:Y:S05]  /*a110*/  @!P0 NANOSLEEP.SYNCS 0x989680 ;  /* 0x009896800000895d */ /* 0x004fea0003900000 */
[----:B------:R-:W2:Y:S02]  /*a120*/  @!P0 SYNCS.PHASECHK.TRANS64 P0, [R2+URZ+0x10], R4 ;  /* 0x00001004020085a7 */ /* 0x000ea400080010ff */
[----:B--2---:R-:W-:Y:S05]  /*a130*/  @!P0 BRA `(.L_x_166) ;  /* 0xfffffffc00f08947 */ /* 0x004fea000383ffff */
[----:B------:R-:W-:Y:S05]  /*a140*/  BRA `(.L_x_21) ;  /* 0xffffff74007c7947 */ /* 0x000fea000383ffff */
.L_x_28:
[----:B-1----:R-:W-:-:S07]  /*a150*/  MOV R2, UR33 ;  /* 0x0000002100027c02 */ /* 0x002fce0008000f00 */
.L_x_167:
[----:B-1----:R1:W2:Y:S02]  /*a160*/  SYNCS.PHASECHK.TRANS64.TRYWAIT P0, [R2+URZ+0x10], R4 ;  /* 0x00001004020075a7 */ /* 0x0022a400080011ff */
[----:B--2---:R-:W-:Y:S05]  /*a170*/  @!P0 NANOSLEEP.SYNCS 0x989680 ;  /* 0x009896800000895d */ /* 0x004fea0003900000 */
[----:B------:R-:W2:Y:S02]  /*a180*/  @!P0 SYNCS.PHASECHK.TRANS64 P0, [R2+URZ+0x10], R4 ;  /* 0x00001004020085a7 */ /* 0x000ea400080010ff */
[----:B--2---:R-:W-:Y:S05]  /*a190*/  @!P0 BRA `(.L_x_167) ;  /* 0xfffffffc00f08947 */ /* 0x004fea000383ffff */
[----:B------:R-:W-:Y:S05]  /*a1a0*/  BRA `(.L_x_27) ;  /* 0xffffff7800547947 */ /* 0x000fea000383ffff */
.L_x_32:
[----:B-1----:R1:W2:Y:S02]  /*a1b0*/  SYNCS.PHASECHK.TRANS64.TRYWAIT P0, [R2+URZ+0x70], R3 ;  /* 0x00007003020075a7 */ /* 0x0022a400080011ff */
[----:B--2---:R-:W-:Y:S05]  /*a1c0*/  @!P0 NANOSLEEP.SYNCS 0x989680 ;  /* 0x009896800000895d */ /* 0x004fea0003900000 */
[----:B------:R-:W2:Y:S02]  /*a1d0*/  @!P0 SYNCS.PHASECHK.TRANS64 P0, [R2+URZ+0x70], R3 ;  /* 0x00007003020085a7 */ /* 0x000ea400080010ff */
[----:B--2---:R-:W-:Y:S05]  /*a1e0*/  @!P0 BRA `(.L_x_32) ;  /* 0xfffffffc00f08947 */ /* 0x004fea000383ffff */
[----:B------:R-:W-:Y:S05]  /*a1f0*/  BRA `(.L_x_168) ;  /* 0xffffff7c000c7947 */ /* 0x000fea000383ffff */
.L_x_36:
[----:B----4-:R-:W-:-:S07]  /*a200*/  MOV R0, UR4 ;  /* 0x0000000400007c02 */ /* 0x010fce0008000f00 */
.L_x_169:
[----:B-1----:R1:W2:Y:S02]  /*a210*/  SYNCS.PHASECHK.TRANS64.TRYWAIT P0, [R0+URZ], R2 ;  /* 0x00000002000075a7 */ /* 0x0022a400080011ff */
[----:B--2---:R-:W-:Y:S05]  /*a220*/  @!P0 NANOSLEEP.SYNCS 0x989680 ;  /* 0x009896800000895d */ /* 0x004fea0003900000 */
[----:B------:R-:W2:Y:S02]  /*a230*/  @!P0 SYNCS.PHASECHK.TRANS64 P0, [R0+URZ], R2 ;  /* 0x00000002000085a7 */ /* 0x000ea400080010ff */
[----:B--2---:R-:W-:Y:S05]  /*a240*/  @!P0 BRA `(.L_x_169) ;  /* 0xfffffffc00f08947 */ /* 0x004fea000383ffff */
[----:B------:R-:W-:Y:S05]  /*a250*/  BRA `(.L_x_170) ;  /* 0xffffff80007c7947 */ /* 0x000fea000383ffff */
.L_x_39:
[----:B-1----:R1:W2:Y:S02]  /*a260*/  SYNCS.PHASECHK.TRANS64.TRYWAIT P0, [R0+URZ+0xd0], R4 ;  /* 0x0000d004000075a7 */ /* 0x0022a400080011ff */
[----:B--2---:R-:W-:Y:S05]  /*a270*/  @!P0 NANOSLEEP.SYNCS 0x989680 ;  /* 0x009896800000895d */ /* 0x004fea0003900000 */
[----:B------:R-:W2:Y:S02]  /*a280*/  @!P0 SYNCS.PHASECHK.TRANS64 P0, [R0+URZ+0xd0], R4 ;  /* 0x0000d004000085a7 */ /* 0x000ea400080010ff */
[----:B--2---:R-:W-:Y:S05]  /*a290*/  @!P0 BRA `(.L_x_39) ;  /* 0xfffffffc00f08947 */ /* 0x004fea000383ffff */
[----:B------:R-:W-:Y:S05]  /*a2a0*/  BRA `(.L_x_171) ;  /* 0xffffff8000d87947 */ /* 0x000fea000383ffff */
.L_x_40:
[----:B------:R-:W-:-:S07]  /*a2b0*/  MOV R0, UR5 ;  /* 0x0000000500007c02 */ /* 0x000fce0008000f00 */
.L_x_172:
[----:B-1----:R1:W2:Y:S02]  /*a2c0*/  SYNCS.PHASECHK.TRANS64.TRYWAIT P0, [R0+URZ+0x80], R5 ;  /* 0x00008005000075a7 */ /* 0x0022a400080011ff */
[----:B--2---:R-:W-:Y:S05]  /*a2d0*/  @!P0 NANOSLEEP.SYNCS 0x989680 ;  /* 0x009896800000895d */ /* 0x004fea0003900000 */
[----:B------:R-:W2:Y:S02]  /*a2e0*/  @!P0 SYNCS.PHASECHK.TRANS64 P0, [R0+URZ+0x80], R5 ;  /* 0x00008005000085a7 */ /* 0x000ea400080010ff */
[----:B--2---:R-:W-:Y:S05]  /*a2f0*/  @!P0 BRA `(.L_x_172) ;  /* 0xfffffffc00f08947 */ /* 0x004fea000383ffff */
[----:B------:R-:W-:Y:S05]  /*a300*/  BRA `(.L_x_173) ;  /* 0xffffff8000e87947 */ /* 0x000fea000383ffff */
.L_x_41:
[----:B-1----:R1:W2:Y:S02]  /*a310*/  SYNCS.PHASECHK.TRANS64.TRYWAIT P1, [R0+URZ+0x70], R4 ;  /* 0x00007004000075a7 */ /* 0x0022a400080211ff */
[----:B--2---:R-:W-:Y:S05]  /*a320*/  @!P1 NANOSLEEP.SYNCS 0x989680 ;  /* 0x009896800000995d */ /* 0x004fea0003900000 */
[----:B------:R-:W2:Y:S02]  /*a330*/  @!P1 SYNCS.PHASECHK.TRANS64 P1, [R0+URZ+0x70], R4 ;  /* 0x00007004000095a7 */ /* 0x000ea400080210ff */
[----:B--2---:R-:W-:Y:S05]  /*a340*/  @!P1 BRA `(.L_x_41) ;  /* 0xfffffffc00f09947 */ /* 0x004fea000383ffff */
[----:B------:R-:W-:Y:S05]  /*a350*/  BRA `(.L_x_174) ;  /* 0xffffff8400187947 */ /* 0x000fea000383ffff */
.L_x_44:
[----:B------:R-:W-:-:S07]  /*a360*/  MOV R0, UR5 ;  /* 0x0000000500007c02 */ /* 0x000fce0008000f00 */
.L_x_175:
[----:B-1----:R1:W2:Y:S02]  /*a370*/  SYNCS.PHASECHK.TRANS64.TRYWAIT P0, [R0+URZ+0x80], R2 ;  /* 0x00008002000075a7 */ /* 0x0022a400080011ff */
[----:B--2---:R-:W-:Y:S05]  /*a380*/  @!P0 NANOSLEEP.SYNCS 0x989680 ;  /* 0x009896800000895d */ /* 0x004fea0003900000 */
[----:B------:R-:W2:Y:S02]  /*a390*/  @!P0 SYNCS.PHASECHK.TRANS64 P0, [R0+URZ+0x80], R2 ;  /* 0x00008002000085a7 */ /* 0x000ea400080010ff */
[----:B--2---:R-:W-:Y:S05]  /*a3a0*/  @!P0 BRA `(.L_x_175) ;  /* 0xfffffffc00f08947 */ /* 0x004fea000383ffff */
[----:B------:R-:W-:Y:S05]  /*a3b0*/  BRA `(.L_x_43) ;  /* 0xffffff84006c7947 */ /* 0x000fea000383ffff */
.L_x_51:
[----:B-1----:R1:W2:Y:S02]  /*a3c0*/  SYNCS.PHASECHK.TRANS64.TRYWAIT P1, [R0+URZ+0x70], R2 ;  /* 0x00007002000075a7 */ /* 0x0022a400080211ff */
[----:B--2---:R-:W-:Y:S05]  /*a3d0*/  @!P1 NANOSLEEP.SYNCS 0x989680 ;  /* 0x009896800000995d */ /* 0x004fea0003900000 */
[----:B------:R-:W2:Y:S02]  /*a3e0*/  @!P1 SYNCS.PHASECHK.TRANS64 P1, [R0+URZ+0x70], R2 ;  /* 0x00007002000095a7 */ /* 0x000ea400080210ff */
[----:B--2---:R-:W-:Y:S05]  /*a3f0*/  @!P1 BRA `(.L_x_51) ;  /* 0xfffffffc00f09947 */ /* 0x004fea000383ffff */
[----:B------:R-:W-:Y:S05]  /*a400*/  BRA `(.L_x_176) ;  /* 0xffffff8800fc7947 */ /* 0x000fea000383ffff */
.L_x_52:
[----:B------:R-:W-:-:S07]  /*a410*/  MOV R2, UR6 ;  /* 0x0000000600027c02 */ /* 0x000fce0008000f00 */
.L_x_177:
[----:B-1----:R1:W2:Y:S02]  /*a420*/  SYNCS.PHASECHK.TRANS64.TRYWAIT P0, [R2+URZ+0xb0], R0 ;  /* 0x0000b000020075a7 */ /* 0x0022a400080011ff */
[----:B--2---:R-:W-:Y:S05]  /*a430*/  @!P0 NANOSLEEP.SYNCS 0x989680 ;  /* 0x009896800000895d */ /* 0x004fea0003900000 */
[----:B------:R-:W2:Y:S02]  /*a440*/  @!P0 SYNCS.PHASECHK.TRANS64 P0, [R2+URZ+0xb0], R0 ;  /* 0x0000b000020085a7 */ /* 0x000ea400080010ff */
[----:B--2---:R-:W-:Y:S05]  /*a450*/  @!P0 BRA `(.L_x_177) ;  /* 0xfffffffc00f08947 */ /* 0x004fea000383ffff */
[----:B------:R-:W-:Y:S05]  /*a460*/  BRA `(.L_x_178) ;  /* 0xffffff8c004c7947 */ /* 0x000fea000383ffff */
.L_x_55:
[----:B------:R-:W-:Y:S07]  /*a470*/  MOV R0, UR11 ;  /* 0x0000000b00007c02 */ /* 0x000fee0008000f00 */
.L_x_179:
[----:B-1----:R1:W2:Y:S02]  /*a480*/  SYNCS.PHASECHK.TRANS64.TRYWAIT P0, [R0+URZ], R2 ;  /* 0x00000002000075a7 */ /* 0x0022a400080011ff */
[----:B--2---:R-:W-:Y:S05]  /*a490*/  @!P0 NANOSLEEP.SYNCS 0x989680 ;  /* 0x009896800000895d */ /* 0x004fea0003900000 */
[----:B------:R-:W2:Y:S02]  /*a4a0*/  @!P0 SYNCS.PHASECHK.TRANS64 P0, [R0+URZ], R2 ;  /* 0x00000002000085a7 */ /* 0x000ea400080010ff */
[----:B--2---:R-:W-:Y:S05]  /*a4b0*/  @!P0 BRA `(.L_x_179) ;  /* 0xfffffffc00f08947 */ /* 0x004fea000383ffff */
[----:B------:R-:W-:Y:S05]  /*a4c0*/  BRA `(.L_x_54) ;  /* 0xffffff8c00687947 */ /* 0x000fea000383ffff */
.L_x_58:
[----:B------:R-:W-:-:S07]  /*a4d0*/  MOV R0, UR6 ;  /* 0x0000000600007c02 */ /* 0x000fce0008000f00 */
.L_x_180:
[----:B--2---:R2:W4:Y:S02]  /*a4e0*/  SYNCS.PHASECHK.TRANS64.TRYWAIT P0, [R0+URZ], R2 ;  /* 0x00000002000075a7 */ /* 0x00452400080011ff */
[----:B----4-:R-:W-:Y:S05]  /*a4f0*/  @!P0 NANOSLEEP.SYNCS 0x989680 ;  /* 0x009896800000895d */ /* 0x010fea0003900000 */
[----:B------:R-:W4:Y:S02]  /*a500*/  @!P0 SYNCS.PHASECHK.TRANS64 P0, [R0+URZ], R2 ;  /* 0x00000002000085a7 */ /* 0x000f2400080010ff */
[----:B----4-:R-:W-:Y:S05]  /*a510*/  @!P0 BRA `(.L_x_180) ;  /* 0xfffffffc00f08947 */ /* 0x010fea000383ffff */
[----:B------:R-:W-:Y:S05]  /*a520*/  BRA `(.L_x_181) ;  /* 0xffffff9000947947 */ /* 0x000fea000383ffff */
.L_x_59:
[----:B------:R-:W-:-:S07]  /*a530*/  MOV R0, UR6 ;  /* 0x0000000600007c02 */ /* 0x000fce0008000f00 */
.L_x_182:
[----:B-1----:R1:W2:Y:S02]  /*a540*/  SYNCS.PHASECHK.TRANS64.TRYWAIT P0, [R0+URZ], R3 ;  /* 0x00000003000075a7 */ /* 0x0022a400080011ff */
[----:B--2---:R-:W-:Y:S05]  /*a550*/  @!P0 NANOSLEEP.SYNCS 0x989680 ;  /* 0x009896800000895d */ /* 0x004fea0003900000 */
[----:B------:R-:W2:Y:S02]  /*a560*/  @!P0 SYNCS.PHASECHK.TRANS64 P0, [R0+URZ], R3 ;  /* 0x00000003000085a7 */ /* 0x000ea400080010ff */
[----:B--2---:R-:W-:Y:S05]  /*a570*/  @!P0 BRA `(.L_x_182) ;  /* 0xfffffffc00f08947 */ /* 0x004fea000383ffff */
[----:B------:R-:W-:Y:S05]  /*a580*/  BRA `(.L_x_183) ;  /* 0xffffff9000a07947 */ /* 0x000fea000383ffff */
.L_x_60:
[----:B------:R-:W-:-:S07]  /*a590*/  MOV R0, UR6 ;  /* 0x0000000600007c02 */ /* 0x000fce0008000f00 */
.L_x_184:
[----:B-1----:R1:W2:Y:S02]  /*a5a0*/  SYNCS.PHASECHK.TRANS64.TRYWAIT P0, [R0+URZ], R3 ;  /* 0x00000003000075a7 */ /* 0x0022a400080011ff */
[----:B--2---:R-:W-:Y:S05]  /*a5b0*/  @!P0 NANOSLEEP.SYNCS 0x989680 ;  /* 0x009896800000895d */ /* 0x004fea0003900000 */
[----:B------:R-:W2:Y:S02]  /*a5c0*/  @!P0 SYNCS.PHASECHK.TRANS64 P0, [R0+URZ], R3 ;  /* 0x00000003000085a7 */ /* 0x000ea400080010ff */
[----:B--2---:R-:W-:Y:S05]  /*a5d0*/  @!P0 BRA `(.L_x_184) ;  /* 0xfffffffc00f08947 */ /* 0x004fea000383ffff */
[----:B------:R-:W-:Y:S05]  /*a5e0*/  BRA `(.L_x_185) ;  /* 0xffffff9000ac7947 */ /* 0x000fea000383ffff */
.L_x_61:
[----:B-1----:R-:W-:-:S07]  /*a5f0*/  MOV R0, UR7 ;  /* 0x0000000700007c02 */ /* 0x002fce0008000f00 */
.L_x_186:
[----:B-1----:R1:W2:Y:S02]  /*a600*/  SYNCS.PHASECHK.TRANS64.TRYWAIT P0, [R0+URZ], R2 ;  /* 0x00000002000075a7 */ /* 0x0022a400080011ff */
[----:B--2---:R-:W-:Y:S05]  /*a610*/  @!P0 NANOSLEEP.SYNCS 0x989680 ;  /* 0x009896800000895d */ /* 0x004fea0003900000 */
[----:B------:R-:W2:Y:S02]  /*a620*/  @!P0 SYNCS.PHASECHK.TRANS64 P0, [R0+URZ], R2 ;  /* 0x00000002000085a7 */ /* 0x000ea400080010ff */
[----:B--2---:R-:W-:Y:S05]  /*a630*/  @!P0 BRA `(.L_x_186) ;  /* 0xfffffffc00f08947 */ /* 0x004fea000383ffff */
[----:B------:R-:W-:Y:S05]  /*a640*/  BRA `(.L_x_187) ;  /* 0xffffff9000b87947 */ /* 0x000fea000383ffff */
.L_x_66:
[----:B--2---:R2:W3:Y:S02]  /*a650*/  SYNCS.PHASECHK.TRANS64.TRYWAIT P0, [R0+URZ+0x70], R2 ;  /* 0x00007002000075a7 */ /* 0x0044e400080011ff */
[----:B---3--:R-:W-:Y:S05]  /*a660*/  @!P0 NANOSLEEP.SYNCS 0x989680 ;  /* 0x009896800000895d */ /* 0x008fea0003900000 */
[----:B------:R-:W3:Y:S02]  /*a670*/  @!P0 SYNCS.PHASECHK.TRANS64 P0, [R0+URZ+0x70], R2 ;  /* 0x00007002000085a7 */ /* 0x000ee400080010ff */
[----:B---3--:R-:W-:Y:S05]  /*a680*/  @!P0 BRA `(.L_x_66) ;  /* 0xfffffffc00f08947 */ /* 0x008fea000383ffff */
[----:B------:R-:W-:Y:S05]  /*a690*/  BRA `(.L_x_188) ;  /* 0xffffff9400b87947 */ /* 0x000fea000383ffff */
.L_x_69:
[----:B------:R-:W-:Y:S07]  /*a6a0*/  MOV R0, UR7 ;  /* 0x0000000700007c02 */ /* 0x000fee0008000f00 */
.L_x_189:
[----:B--2---:R2:W3:Y:S02]  /*a6b0*/  SYNCS.PHASECHK.TRANS64.TRYWAIT P0, [R0+URZ+0x68], R2 ;  /* 0x00006802000075a7 */ /* 0x0044e400080011ff */
[----:B---3--:R-:W-:Y:S05]  /*a6c0*/  @!P0 NANOSLEEP.SYNCS 0x989680 ;  /* 0x009896800000895d */ /* 0x008fea0003900000 */
[----:B------:R-:W3:Y:S02]  /*a6d0*/  @!P0 SYNCS.PHASECHK.TRANS64 P0, [R0+URZ+0x68], R2 ;  /* 0x00006802000085a7 */ /* 0x000ee400080010ff */
[----:B---3--:R-:W-:Y:S05]  /*a6e0*/  @!P0 BRA `(.L_x_189) ;  /* 0xfffffffc00f08947 */ /* 0x008fea000383ffff */
[----:B------:R-:W-:Y:S05]  /*a6f0*/  BRA `(.L_x_68) ;  /* 0xffffff9800987947 */ /* 0x000fea000383ffff */
.L_x_72:
[----:B------:R-:W-:Y:S07]  /*a700*/  MOV R0, UR7 ;  /* 0x0000000700007c02 */ /* 0x000fee0008000f00 */
.L_x_190:
[----:B-1----:R1:W2:Y:S02]  /*a710*/  SYNCS.PHASECHK.TRANS64.TRYWAIT P0, [R0+URZ+0x40], R32 ;  /* 0x00004020000075a7 */ /* 0x0022a400080011ff */
[----:B--2---:R-:W-:Y:S05]  /*a720*/  @!P0 NANOSLEEP.SYNCS 0x989680 ;  /* 0x009896800000895d */ /* 0x004fea0003900000 */
[----:B------:R-:W2:Y:S02]  /*a730*/  @!P0 SYNCS.PHASECHK.TRANS64 P0, [R0+URZ+0x40], R32 ;  /* 0x00004020000085a7 */ /* 0x000ea400080010ff */
[----:B--2---:R-:W-:Y:S05]  /*a740*/  @!P0 BRA `(.L_x_190) ;  /* 0xfffffffc00f08947 */ /* 0x004fea000383ffff */
[----:B------:R-:W-:Y:S05]  /*a750*/  BRA `(.L_x_191) ;  /* 0xffffff9c00147947 */ /* 0x000fea000383ffff */
.L_x_73:
[----:B------:R-:W-:Y:S07]  /*a760*/  MOV R0, UR7 ;  /* 0x0000000700007c02 */ /* 0x000fee0008000f00 */
.L_x_192:
[----:B-1----:R1:W2:Y:S02]  /*a770*/  SYNCS.PHASECHK.TRANS64.TRYWAIT P0, [R0+URZ+0x48], R32 ;  /* 0x00004820000075a7 */ /* 0x0022a400080011ff */
[----:B--2---:R-:W-:Y:S05]  /*a780*/  @!P0 NANOSLEEP.SYNCS 0x989680 ;  /* 0x009896800000895d */ /* 0x004fea0003900000 */
[----:B------:R-:W2:Y:S02]  /*a790*/  @!P0 SYNCS.PHASECHK.TRANS64 P0, [R0+URZ+0x48], R32 ;  /* 0x00004820000085a7 */ /* 0x000ea400080010ff */
[----:B--2---:R-:W-:Y:S05]  /*a7a0*/  @!P0 BRA `(.L_x_192) ;  /* 0xfffffffc00f08947 */ /* 0x004fea000383ffff */
[----:B------:R-:W-:Y:S05]  /*a7b0*/  BRA `(.L_x_193) ;  /* 0xffffff9c00507947 */ /* 0x000fea000383ffff */
.L_x_74:
[----:B------:R-:W-:Y:S07]  /*a7c0*/  MOV R0, UR7 ;  /* 0x0000000700007c02 */ /* 0x000fee0008000f00 */
.L_x_194:
[----:B-1----:R1:W2:Y:S02]  /*a7d0*/  SYNCS.PHASECHK.TRANS64.TRYWAIT P0, [R0+URZ+0x50], R32 ;  /* 0x00005020000075a7 */ /* 0x0022a400080011ff */
[----:B--2---:R-:W-:Y:S05]  /*a7e0*/  @!P0 NANOSLEEP.SYNCS 0x989680 ;  /* 0x009896800000895d */ /* 0x004fea0003900000 */
[----:B------:R-:W2:Y:S02]  /*a7f0*/  @!P0 SYNCS.PHASECHK.TRANS64 P0, [R0+URZ+0x50], R32 ;  /* 0x00005020000085a7 */ /* 0x000ea400080010ff */
[----:B--2---:R-:W-:Y:S05]  /*a800*/  @!P0 BRA `(.L_x_194) ;  /* 0xfffffffc00f08947 */ /* 0x004fea000383ffff */
[----:B------:R-:W-:Y:S05]  /*a810*/  BRA `(.L_x_195) ;  /* 0xffffff9c00907947 */ /* 0x000fea000383ffff */
.L_x_75:
[----:B------:R-:W-:Y:S07]  /*a820*/  MOV R0, UR7 ;  /* 0x0000000700007c02 */ /* 0x000fee0008000f00 */
.L_x_196:
[----:B-1----:R1:W2:Y:S02]  /*a830*/  SYNCS.PHASECHK.TRANS64.TRYWAIT P0, [R0+URZ+0x58], R32 ;  /* 0x00005820000075a7 */ /* 0x0022a400080011ff */
[----:B--2---:R-:W-:Y:S05]  /*a840*/  @!P0 NANOSLEEP.SYNCS 0x989680 ;  /* 0x009896800000895d */ /* 0x004fea0003900000 */
[----:B------:R-:W2:Y:S02]  /*a850*/  @!P0 SYNCS.PHASECHK.TRANS64 P0, [R0+URZ+0x58], R32 ;  /* 0x00005820000085a7 */ /* 0x000ea400080010ff */
[----:B--2---:R-:W-:Y:S05]  /*a860*/  @!P0 BRA `(.L_x_196) ;  /* 0xfffffffc00f08947 */ /* 0x004fea000383ffff */
[----:B------:R-:W-:Y:S05]  /*a870*/  BRA `(.L_x_197) ;  /* 0xffffff9c00d47947 */ /* 0x000fea000383ffff */
.L_x_76:
[----:B------:R-:W-:Y:S07]  /*a880*/  MOV R0, UR7 ;  /* 0x0000000700007c02 */ /* 0x000fee0008000f00 */
.L_x_198:
[----:B-1----:R1:W2:Y:S02]  /*a890*/  SYNCS.PHASECHK.TRANS64.TRYWAIT P0, [R0+URZ+0x40], R14 ;  /* 0x0000400e000075a7 */ /* 0x0022a400080011ff */
[----:B--2---:R-:W-:Y:S05]  /*a8a0*/  @!P0 NANOSLEEP.SYNCS 0x989680 ;  /* 0x009896800000895d */ /* 0x004fea0003900000 */
[----:B------:R-:W2:Y:S02]  /*a8b0*/  @!P0 SYNCS.PHASECHK.TRANS64 P0, [R0+URZ+0x40], R14 ;  /* 0x0000400e000085a7 */ /* 0x000ea400080010ff */
[----:B--2---:R-:W-:Y:S05]  /*a8c0*/  @!P0 BRA `(.L_x_198) ;  /* 0xfffffffc00f08947 */ /* 0x004fea000383ffff */
[----:B------:R-:W-:Y:S05]  /*a8d0*/  BRA `(.L_x_199) ;  /* 0xffffffa0001c7947 */ /* 0x000fea000383ffff */
.L_x_77:
[----:B------:R-:W-:Y:S07]  /*a8e0*/  MOV R0, UR7 ;  /* 0x0000000700007c02 */ /* 0x000fee0008000f00 */
.L_x_200:
[----:B-1----:R1:W2:Y:S02]  /*a8f0*/  SYNCS.PHASECHK.TRANS64.TRYWAIT P0, [R0+URZ+0x48], R14 ;  /* 0x0000480e000075a7 */ /* 0x0022a400080011ff */
[----:B--2---:R-:W-:Y:S05]  /*a900*/  @!P0 NANOSLEEP.SYNCS 0x989680 ;  /* 0x009896800000895d */ /* 0x004fea0003900000 */
[----:B------:R-:W2:Y:S02]  /*a910*/  @!P0 SYNCS.PHASECHK.TRANS64 P0, [R0+URZ+0x48], R14 ;  /* 0x0000480e000085a7 */ /* 0x000ea400080010ff */
[----:B--2---:R-:W-:Y:S05]  /*a920*/  @!P0 BRA `(.L_x_200) ;  /* 0xfffffffc00f08947 */ /* 0x004fea000383ffff */
[----:B------:R-:W-:Y:S05]  /*a930*/  BRA `(.L_x_201) ;  /* 0xffffffa000607947 */ /* 0x000fea000383ffff */
.L_x_78:
[----:B------:R-:W-:Y:S07]  /*a940*/  MOV R0, UR7 ;  /* 0x0000000700007c02 */ /* 0x000fee0008000f00 */
.L_x_202:
[----:B-1----:R1:W2:Y:S02]  /*a950*/  SYNCS.PHASECHK.TRANS64.TRYWAIT P0, [R0+URZ+0x50], R14 ;  /* 0x0000500e000075a7 */ /* 0x0022a400080011ff */
[----:B--2---:R-:W-:Y:S05]  /*a960*/  @!P0 NANOSLEEP.SYNCS 0x989680 ;  /* 0x009896800000895d */ /* 0x004fea0003900000 */
[----:B------:R-:W2:Y:S02]  /*a970*/  @!P0 SYNCS.PHASECHK.TRANS64 P0, [R0+URZ+0x50], R14 ;  /* 0x0000500e000085a7 */ /* 0x000ea400080010ff */
[----:B--2---:R-:W-:Y:S05]  /*a980*/  @!P0 BRA `(.L_x_202) ;  /* 0xfffffffc00f08947 */ /* 0x004fea000383ffff */
[----:B------:R-:W-:Y:S05]  /*a990*/  BRA `(.L_x_203) ;  /* 0xffffffa000a47947 */ /* 0x000fea000383ffff */
.L_x_79:
[----:B------:R-:W-:Y:S07]  /*a9a0*/  MOV R0, UR7 ;  /* 0x0000000700007c02 */ /* 0x000fee0008000f00 */
.L_x_204:
[----:B-1----:R1:W2:Y:S02]  /*a9b0*/  SYNCS.PHASECHK.TRANS64.TRYWAIT P0, [R0+URZ+0x58], R14 ;  /* 0x0000580e000075a7 */ /* 0x0022a400080011ff */
[----:B--2---:R-:W-:Y:S05]  /*a9c0*/  @!P0 NANOSLEEP.SYNCS 0x989680 ;  /* 0x009896800000895d */ /* 0x004fea0003900000 */
[----:B------:R-:W2:Y:S02]  /*a9d0*/  @!P0 SYNCS.PHASECHK.TRANS64 P0, [R0+URZ+0x58], R14 ;  /* 0x0000580e000085a7 */ /* 0x000ea400080010ff */
[----:B--2---:R-:W-:Y:S05]  /*a9e0*/  @!P0 BRA `(.L_x_204) ;  /* 0xfffffffc00f08947 */ /* 0x004fea000383ffff */
[----:B------:R-:W-:Y:S05]  /*a9f0*/  BRA `(.L_x_205) ;  /* 0xffffffa400287947 */ /* 0x000fea000383ffff */
.L_x_81:
[----:B------:R-:W-:-:S07]  /*aa00*/  MOV R0, UR7 ;  /* 0x0000000700007c02 */ /* 0x000fce0008000f00 */
.L_x_206:
[----:B-1----:R1:W3:Y:S02]  /*aa10*/  SYNCS.PHASECHK.TRANS64.TRYWAIT P0, [R0+URZ+0x40], R32 ;  /* 0x00004020000075a7 */ /* 0x0022e400080011ff */
[----:B---3--:R-:W-:Y:S05]  /*aa20*/  @!P0 NANOSLEEP.SYNCS 0x989680 ;  /* 0x009896800000895d */ /* 0x008fea0003900000 */
[----:B------:R-:W3:Y:S02]  /*aa30*/  @!P0 SYNCS.PHASECHK.TRANS64 P0, [R0+URZ+0x40], R32 ;  /* 0x00004020000085a7 */ /* 0x000ee400080010ff */
[----:B---3--:R-:W-:Y:S05]  /*aa40*/  @!P0 BRA `(.L_x_206) ;  /* 0xfffffffc00f08947 */ /* 0x008fea000383ffff */
[----:B------:R-:W-:Y:S05]  /*aa50*/  BRA `(.L_x_207) ;  /* 0xffffffa400907947 */ /* 0x000fea000383ffff */
.L_x_82:
[----:B-1----:R-:W-:-:S07]  /*aa60*/  MOV R0, UR7 ;  /* 0x0000000700007c02 */ /* 0x002fce0008000f00 */
.L_x_208:
[----:B-1----:R1:W3:Y:S02]  /*aa70*/  SYNCS.PHASECHK.TRANS64.TRYWAIT P0, [R0+URZ+0x48], R32 ;  /* 0x00004820000075a7 */ /* 0x0022e400080011ff */
[----:B---3--:R-:W-:Y:S05]  /*aa80*/  @!P0 NANOSLEEP.SYNCS 0x989680 ;  /* 0x009896800000895d */ /* 0x008fea0003900000 */
[----:B------:R-:W3:Y:S02]  /*aa90*/  @!P0 SYNCS.PHASECHK.TRANS64 P0, [R0+URZ+0x48], R32 ;  /* 0x00004820000085a7 */ /* 0x000ee400080010ff */
[----:B---3--:R-:W-:Y:S05]  /*aaa0*/  @!P0 BRA `(.L_x_208) ;  /* 0xfffffffc00f08947 */ /* 0x008fea000383ffff */
[----:B------:R-:W-:Y:S05]  /*aab0*/  BRA `(.L_x_209) ;  /* 0xffffffa400807947 */ /* 0x000fea000383ffff */
.L_x_83:
[----:B------:R-:W-:-:S07]  /*aac0*/  MOV R2, UR7 ;  /* 0x0000000700027c02 */ /* 0x000fce0008000f00 */
.L_x_210:
[----:B-1----:R1:W3:Y:S02]  /*aad0*/  SYNCS.PHASECHK.TRANS64.TRYWAIT P0, [R2+URZ+0x50], R32 ;  /* 0x00005020020075a7 */ /* 0x0022e400080011ff */
[----:B---3--:R-:W-:Y:S05]  /*aae0*/  @!P0 NANOSLEEP.SYNCS 0x989680 ;  /* 0x009896800000895d */ /* 0x008fea0003900000 */
[----:B------:R-:W3:Y:S02]  /*aaf0*/  @!P0 SYNCS.PHASECHK.TRANS64 P0, [R2+URZ+0x50], R32 ;  /* 0x00005020020085a7 */ /* 0x000ee400080010ff */
[----:B---3--:R-:W-:Y:S05]  /*ab00*/  @!P0 BRA `(.L_x_210) ;  /* 0xfffffffc00f08947 */ /* 0x008fea000383ffff */
[----:B------:R-:W-:Y:S05]  /*ab10*/  BRA `(.L_x_211) ;  /* 0xffffffa400747947 */ /* 0x000fea000383ffff */
.L_x_85:
[----:B--2---:R2:W4:Y:S02]  /*ab20*/  SYNCS.PHASECHK.TRANS64.TRYWAIT P0, [R0+URZ+0x70], R2 ;  /* 0x00007002000075a7 */ /* 0x00452400080011ff */
[----:B----4-:R-:W-:Y:S05]  /*ab30*/  @!P0 NANOSLEEP.SYNCS 0x989680 ;  /* 0x009896800000895d */ /* 0x010fea0003900000 */
[----:B------:R-:W4:Y:S02]  /*ab40*/  @!P0 SYNCS.PHASECHK.TRANS64 P0, [R0+URZ+0x70], R2 ;  /* 0x00007002000085a7 */ /* 0x000f2400080010ff */
[----:B----4-:R-:W-:Y:S05]  /*ab50*/  @!P0 BRA `(.L_x_85) ;  /* 0xfffffffc00f08947 */ /* 0x010fea000383ffff */
[----:B------:R-:W-:Y:S05]  /*ab60*/  BRA `(.L_x_212) ;  /* 0xffffffa800487947 */ /* 0x000fea000383ffff */
.L_x_96:
[----:B-1----:R-:W-:Y:S04]  /*ab70*/  MOV R0, UR48 ;  /* 0x0000003000007c02 */ /* 0x002fe80008000f00 */
[----:B------:R1:W3:Y:S03]  /*ab80*/  SYNCS.PHASECHK.TRANS64.TRYWAIT P1, [R0+URZ+0x20], R3 ;  /* 0x00002003000075a7 */ /* 0x0002e600080211ff */
[----:B---3--:R-:W-:Y:S05]  /*ab90*/  @!P1 NANOSLEEP.SYNCS 0x989680 ;  /* 0x009896800000995d */ /* 0x008fea0003900000 */
[----:B------:R-:W3:Y:S02]  /*aba0*/  @!P1 SYNCS.PHASECHK.TRANS64 P1, [R0+URZ+0x20], R3 ;  /* 0x00002003000095a7 */ /* 0x000ee400080210ff */
[----:B---3--:R-:W-:Y:S05]  /*abb0*/  @!P1 BRA `(.L_x_96) ;  /* 0xfffffffc00ec9947 */ /* 0x008fea000383ffff */
[----:B------:R-:W-:Y:S05]  /*abc0*/  BRA `(.L_x_95) ;  /* 0xffffffb4007c7947 */ /* 0x000fea000383ffff */
.L_x_98:
[----:B-1----:R1:W2:Y:S02]  /*abd0*/  SYNCS.PHASECHK.TRANS64.TRYWAIT P0, [R85+URZ+0x90], R2 ;  /* 0x00009002550075a7 */ /* 0x0022a400080011ff */
[----:B--2---:R-:W-:Y:S05]  /*abe0*/  @!P0 NANOSLEEP.SYNCS 0x989680 ;  /* 0x009896800000895d */ /* 0x004fea0003900000 */
[----:B------:R-:W2:Y:S02]  /*abf0*/  @!P0 SYNCS.PHASECHK.TRANS64 P0, [R85+URZ+0x90], R2 ;  /* 0x00009002550085a7 */ /* 0x000ea400080010ff */
[----:B--2---:R-:W-:Y:S05]  /*ac00*/  @!P0 BRA `(.L_x_98) ;  /* 0xfffffffc00f08947 */ /* 0x004fea000383ffff */
[----:B------:R-:W-:Y:S05]  /*ac10*/  BRA `(.L_x_97) ;  /* 0xffffffb400a87947 */ /* 0x000fea000383ffff */
.L_x_107:
[----:B-1----:R1:W2:Y:S02]  /*ac20*/  SYNCS.PHASECHK.TRANS64.TRYWAIT P0, [R2+URZ+0x20], R0 ;  /* 0x00002000020075a7 */ /* 0x0022a400080011ff */
[----:B--2---:R-:W-:Y:S05]  /*ac30*/  @!P0 NANOSLEEP.SYNCS 0x989680 ;  /* 0x009896800000895d */ /* 0x004fea0003900000 */
[----:B------:R-:W2:Y:S02]  /*ac40*/  @!P0 SYNCS.PHASECHK.TRANS64 P0, [R2+URZ+0x20], R0 ;  /* 0x00002000020085a7 */ /* 0x000ea400080010ff */
[----:B--2---:R-:W-:Y:S05]  /*ac50*/  @!P0 BRA `(.L_x_107) ;  /* 0xfffffffc00f08947 */ /* 0x004fea000383ffff */
[----:B------:R-:W-:Y:S05]  /*ac60*/  BRA `(.L_x_106) ;  /* 0xffffffbc004c7947 */ /* 0x000fea000383ffff */
.L_x_115:
[----:B-1----:R1:W2:Y:S02]  /*ac70*/  SYNCS.PHASECHK.TRANS64.TRYWAIT P0, [R0+URZ+0x20], R5 ;  /* 0x00002005000075a7 */ /* 0x0022a400080011ff */
[----:B--2---:R-:W-:Y:S05]  /*ac80*/  @!P0 NANOSLEEP.SYNCS 0x989680 ;  /* 0x009896800000895d */ /* 0x004fea0003900000 */
[----:B------:R-:W2:Y:S02]  /*ac90*/  @!P0 SYNCS.PHASECHK.TRANS64 P0, [R0+URZ+0x20], R5 ;  /* 0x00002005000085a7 */ /* 0x000ea400080010ff */
[----:B--2---:R-:W-:Y:S05]  /*aca0*/  @!P0 BRA `(.L_x_115) ;  /* 0xfffffffc00f08947 */ /* 0x004fea000383ffff */
[----:B------:R-:W-:Y:S05]  /*acb0*/  BRA `(.L_x_114) ;  /* 0xffffffc400107947 */ /* 0x000fea000383ffff */
.L_x_123:
[----:B-1----:R1:W2:Y:S02]  /*acc0*/  SYNCS.PHASECHK.TRANS64.TRYWAIT P0, [R0+URZ+0x20], R5 ;  /* 0x00002005000075a7 */ /* 0x0022a400080011ff */
[----:B--2---:R-:W-:Y:S05]  /*acd0*/  @!P0 NANOSLEEP.SYNCS 0x989680 ;  /* 0x009896800000895d */ /* 0x004fea0003900000 */
[----:B------:R-:W2:Y:S02]  /*ace0*/  @!P0 SYNCS.PHASECHK.TRANS64 P0, [R0+URZ+0x20], R5 ;  /* 0x00002005000085a7 */ /* 0x000ea400080010ff */
[----:B--2---:R-:W-:Y:S05]  /*acf0*/  @!P0 BRA `(.L_x_123) ;  /* 0xfffffffc00f08947 */ /* 0x004fea000383ffff */
[----:B------:R-:W-:Y:S05]  /*ad00*/  BRA `(.L_x_122) ;  /* 0xffffffc800d87947 */ /* 0x000fea000383ffff */
.L_x_131:
[----:B-1----:R1:W2:Y:S02]  /*ad10*/  SYNCS.PHASECHK.TRANS64.TRYWAIT P0, [R0+URZ+0x20], R5 ;  /* 0x00002005000075a7 */ /* 0x0022a400080011ff */
[----:B--2---:R-:W-:Y:S05]  /*ad20*/  @!P0 NANOSLEEP.SYNCS 0x989680 ;  /* 0x009896800000895d */ /* 0x004fea0003900000 */
[----:B------:R-:W2:Y:S02]  /*ad30*/  @!P0 SYNCS.PHASECHK.TRANS64 P0, [R0+URZ+0x20], R5 ;  /* 0x00002005000085a7 */ /* 0x000ea400080010ff */
[----:B--2---:R-:W-:Y:S05]  /*ad40*/  @!P0 BRA `(.L_x_131) ;  /* 0xfffffffc00f08947 */ /* 0x004fea000383ffff */
[----:B------:R-:W-:Y:S05]  /*ad50*/  BRA `(.L_x_130) ;  /* 0xffffffd000ac7947 */ /* 0x000fea000383ffff */
.L_x_139:
[----:B-1----:R1:W2:Y:S02]  /*ad60*/  SYNCS.PHASECHK.TRANS64.TRYWAIT P0, [R0+URZ+0x20], R5 ;  /* 0x00002005000075a7 */ /* 0x0022a400080011ff */
[----:B--2---:R-:W-:Y:S05]  /*ad70*/  @!P0 NANOSLEEP.SYNCS 0x989680 ;  /* 0x009896800000895d */ /* 0x004fea0003900000 */
[----:B------:R-:W2:Y:S02]  /*ad80*/  @!P0 SYNCS.PHASECHK.TRANS64 P0, [R0+URZ+0x20], R5 ;  /* 0x00002005000085a7 */ /* 0x000ea400080010ff */
[----:B--2---:R-:W-:Y:S05]  /*ad90*/  @!P0 BRA `(.L_x_139) ;  /* 0xfffffffc00f08947 */ /* 0x004fea000383ffff */
[----:B------:R-:W-:Y:S05]  /*ada0*/  BRA `(.L_x_138) ;  /* 0xffffffd800907947 */ /* 0x000fea000383ffff */
.L_x_147:
[----:B-1----:R1:W2:Y:S02]  /*adb0*/  SYNCS.PHASECHK.TRANS64.TRYWAIT P0, [R0+URZ+0x20], R5 ;  /* 0x00002005000075a7 */ /* 0x0022a400080011ff */
[----:B--2---:R-:W-:Y:S05]  /*adc0*/  @!P0 NANOSLEEP.SYNCS 0x989680 ;  /* 0x009896800000895d */ /* 0x004fea0003900000 */
[----:B------:R-:W2:Y:S02]  /*add0*/  @!P0 SYNCS.PHASECHK.TRANS64 P0, [R0+URZ+0x20], R5 ;  /* 0x00002005000085a7 */ /* 0x000ea400080010ff */
[----:B--2---:R-:W-:Y:S05]  /*ade0*/  @!P0 BRA `(.L_x_147) ;  /* 0xfffffffc00f08947 */ /* 0x004fea000383ffff */
[----:B------:R-:W-:Y:S05]  /*adf0*/  BRA `(.L_x_146) ;  /* 0xffffffe000687947 */ /* 0x000fea000383ffff */
.L_x_155:
[----:B--2---:R2:W3:Y:S02]  /*ae00*/  SYNCS.PHASECHK.TRANS64.TRYWAIT P0, [R0+URZ+0x20], R91 ;  /* 0x0000205b000075a7 */ /* 0x0044e400080011ff */
[----:B---3--:R-:W-:Y:S05]  /*ae10*/  @!P0 NANOSLEEP.SYNCS 0x989680 ;  /* 0x009896800000895d */ /* 0x008fea0003900000 */
[----:B------:R-:W3:Y:S02]  /*ae20*/  @!P0 SYNCS.PHASECHK.TRANS64 P0, [R0+URZ+0x20], R91 ;  /* 0x0000205b000085a7 */ /* 0x000ee400080010ff */
[----:B---3--:R-:W-:Y:S05]  /*ae30*/  @!P0 BRA `(.L_x_155) ;  /* 0xfffffffc00f08947 */ /* 0x008fea000383ffff */
[----:B------:R-:W-:Y:S05]  /*ae40*/  BRA `(.L_x_154) ;  /* 0xffffffe800407947 */ /* 0x000fea000383ffff */
        .weak           $__internal_0_$__cuda_sm10x_tcgen05_guardrail_trap_col_being_dealloced_not_returned_by_alloc
        .type           $__internal_0_$__cuda_sm10x_tcgen05_guardrail_trap_col_being_dealloced_not_returned_by_alloc,@function
        .size           $__internal_0_$__cuda_sm10x_tcgen05_guardrail_trap_col_being_dealloced_not_returned_by_alloc,($__internal_1_$__cuda_sm10x_tcgen05_guardrail_trap_phase_invalid_during_alloc - $__internal_0_$__cuda_sm10x_tcgen05_guardrail_trap_col_being_dealloced_not_returned_by_alloc)
$__internal_0_$__cuda_sm10x_tcgen05_guardrail_trap_col_being_dealloced_not_returned_by_alloc:
[----:B------:R-:W-:Y:S05]  /*ae50*/  BPT.TRAP 0x1 ;  /* 0x000000040000795c */ /* 0x000fea0000300000 */
[----:B------:R-:W-:-:S04]  /*ae60*/  HFMA2 R3, -RZ, RZ, 0, 0 ;  /* 0x00000000ff037431 */ /* 0x000fc800000001ff */
[----:B------:R-:W-:Y:S05]  /*ae70*/  RET.REL.NODEC R2 `(_ZN7cutlass13device_kernelINS_4gemm6kernel13GemmUniversalIN4cute5tupleIJiiiiEEENS1_10collective13CollectiveMmaINS1_35MainloopSm100TmaUmmaWarpSpecializedILi2ELi2ELi4ENS5_IJNS4_1CILi1EEESB_SB_EEEEENS5_IJNSA_ILi64EEENSA_ILi256EEESE_EEEfNS5_IJlSB_lEEEfSH_NS4_8TiledMMAINS4_8MMA_AtomIJNS4_17SM100_MMA_TF32_SSINS_10tfloat32_tESL_fLi64ELi256ELNS4_4UMMA5MajorE0ELSN_0ELNSM_7ScaleInE0ELSO_0EEEEEENS4_6LayoutISC_NS5_IJNSA_ILi0EEESS_SS_EEEEENS5_IJNS4_10UnderscoreESV_SV_EEEEENS4_13SM90_TMA_LOADENS4_14ComposedLayoutINS4_7SwizzleILi3ELi4ELi3EEENS4_18smem_ptr_flag_bitsILi32EEENSR_INS5_IJNSA_ILi8EEENSA_ILi32EEEEEENS5_IJS15_SB_EEEEEEEvNS4_8identityESY_S19_vS1A_EENS_8epilogue10collective18CollectiveEpilogueINS1C_23Sm100TmaWarpSpecializedILi4ELi2ELi16ELb1ELb0EEEJSG_NS5_IJNSR_ISE_SB_EENSR_IS15_SB_EEEEEfSH_fSH_NS1C_6fusion15FusionCallbacksIS1G_NS1K_17LinearCombinationIffffLNS_15FloatRoundStyleE2EEESG_S1J_JEEENS4_5SM1004TMEM4LOAD26SM100_TMEM_LOAD_16dp128b8xESY_S19_NS4_17SM75_U32x4_LDSM_NENS4_14SM90_TMA_STOREES19_NS4_17SM90_U32x4_STSM_NENS4_39AutoVectorizingCopyWithAssumedAlignmentILi128EEEEEEvvEEEEvNT_6ParamsE) ;  /* 0xffffff5002607950 */ /* 0x000fea0003c3ffff */
        .weak           $__internal_1_$__cuda_sm10x_tcgen05_guardrail_trap_phase_invalid_during_alloc
        .type           $__internal_1_$__cuda_sm10x_tcgen05_guardrail_trap_phase_invalid_during_alloc,@function
        .size           $__internal_1_$__cuda_sm10x_tcgen05_guardrail_trap_phase_invalid_during_alloc,($__internal_2_$__cuda_sm10x_tcgen05_guardrail_trap_unallocated_columns_being_dealloced - $__internal_1_$__cuda_sm10x_tcgen05_guardrail_trap_phase_invalid_during_alloc)
$__internal_1_$__cuda_sm10x_tcgen05_guardrail_trap_phase_invalid_during_alloc:
[----:B------:R-:W-:Y:S05]  /*ae80*/  BPT.TRAP 0x1 ;  /* 0x000000040000795c */ /* 0x000fea0000300000 */
[----:B------:R-:W-:-:S04]  /*ae90*/  MOV R3, 0x0 ;  /* 0x0000000000037802 */ /* 0x000fc80000000f00 */
[----:B------:R-:W-:Y:S05]  /*aea0*/  RET.REL.NODEC R2 `(_ZN7cutlass13device_kernelINS_4gemm6kernel13GemmUniversalIN4cute5tupleIJiiiiEEENS1_10collective13CollectiveMmaINS1_35MainloopSm100TmaUmmaWarpSpecializedILi2ELi2ELi4ENS5_IJNS4_1CILi1EEESB_SB_EEEEENS5_IJNSA_ILi64EEENSA_ILi256EEESE_EEEfNS5_IJlSB_lEEEfSH_NS4_8TiledMMAINS4_8MMA_AtomIJNS4_17SM100_MMA_TF32_SSINS_10tfloat32_tESL_fLi64ELi256ELNS4_4UMMA5MajorE0ELSN_0ELNSM_7ScaleInE0ELSO_0EEEEEENS4_6LayoutISC_NS5_IJNSA_ILi0EEESS_SS_EEEEENS5_IJNS4_10UnderscoreESV_SV_EEEEENS4_13SM90_TMA_LOADENS4_14ComposedLayoutINS4_7SwizzleILi3ELi4ELi3EEENS4_18smem_ptr_flag_bitsILi32EEENSR_INS5_IJNSA_ILi8EEENSA_ILi32EEEEEENS5_IJS15_SB_EEEEEEEvNS4_8identityESY_S19_vS1A_EENS_8epilogue10collective18CollectiveEpilogueINS1C_23Sm100TmaWarpSpecializedILi4ELi2ELi16ELb1ELb0EEEJSG_NS5_IJNSR_ISE_SB_EENSR_IS15_SB_EEEEEfSH_fSH_NS1C_6fusion15FusionCallbacksIS1G_NS1K_17LinearCombinationIffffLNS_15FloatRoundStyleE2EEESG_S1J_JEEENS4_5SM1004TMEM4LOAD26SM100_TMEM_LOAD_16dp128b8xESY_S19_NS4_17SM75_U32x4_LDSM_NENS4_14SM90_TMA_STOREES19_NS4_17SM90_U32x4_STSM_NENS4_39AutoVectorizingCopyWithAssumedAlignmentILi128EEEEEEvvEEEEvNT_6ParamsE) ;  /* 0xffffff5002547950 */ /* 0x000fea0003c3ffff */
        .weak           $__internal_2_$__cuda_sm10x_tcgen05_guardrail_trap_unallocated_columns_being_dealloced
        .type           $__internal_2_$__cuda_sm10x_tcgen05_guardrail_trap_unallocated_columns_being_dealloced,@function
        .size           $__internal_2_$__cuda_sm10x_tcgen05_guardrail_trap_unallocated_columns_being_dealloced,(.L_x_214 - $__internal_2_$__cuda_sm10x_tcgen05_guardrail_trap_unallocated_columns_being_dealloced)
$__internal_2_$__cuda_sm10x_tcgen05_guardrail_trap_unallocated_columns_being_dealloced:
[----:B------:R-:W-:Y:S05]  /*aeb0*/  BPT.TRAP 0x1 ;  /* 0x000000040000795c */ /* 0x000fea0000300000 */
[----:B------:R-:W-:-:S04]  /*aec0*/  HFMA2 R3, -RZ, RZ, 0, 0 ;  /* 0x00000000ff037431 */ /* 0x000fc800000001ff */
[----:B------:R-:W-:Y:S05]  /*aed0*/  RET.REL.NODEC R2 `(_ZN7cutlass13device_kernelINS_4gemm6kernel13GemmUniversalIN4cute5tupleIJiiiiEEENS1_10collective13CollectiveMmaINS1_35MainloopSm100TmaUmmaWarpSpecializedILi2ELi2ELi4ENS5_IJNS4_1CILi1EEESB_SB_EEEEENS5_IJNSA_ILi64EEENSA_ILi256EEESE_EEEfNS5_IJlSB_lEEEfSH_NS4_8TiledMMAINS4_8MMA_AtomIJNS4_17SM100_MMA_TF32_SSINS_10tfloat32_tESL_fLi64ELi256ELNS4_4UMMA5MajorE0ELSN_0ELNSM_7ScaleInE0ELSO_0EEEEEENS4_6LayoutISC_NS5_IJNSA_ILi0EEESS_SS_EEEEENS5_IJNS4_10UnderscoreESV_SV_EEEEENS4_13SM90_TMA_LOADENS4_14ComposedLayoutINS4_7SwizzleILi3ELi4ELi3EEENS4_18smem_ptr_flag_bitsILi32EEENSR_INS5_IJNSA_ILi8EEENSA_ILi32EEEEEENS5_IJS15_SB_EEEEEEEvNS4_8identityESY_S19_vS1A_EENS_8epilogue10collective18CollectiveEpilogueINS1C_23Sm100TmaWarpSpecializedILi4ELi2ELi16ELb1ELb0EEEJSG_NS5_IJNSR_ISE_SB_EENSR_IS15_SB_EEEEEfSH_fSH_NS1C_6fusion15FusionCallbacksIS1G_NS1K_17LinearCombinationIffffLNS_15FloatRoundStyleE2EEESG_S1J_JEEENS4_5SM1004TMEM4LOAD26SM100_TMEM_LOAD_16dp128b8xESY_S19_NS4_17SM75_U32x4_LDSM_NENS4_14SM90_TMA_STOREES19_NS4_17SM90_U32x4_STSM_NENS4_39AutoVectorizingCopyWithAssumedAlignmentILi128EEEEEEvvEEEEvNT_6ParamsE) ;  /* 0xffffff5002487950 */ /* 0x000fea0003c3ffff */
.L_x_213:
[----:B------:R-:W-:-:S00]  /*aee0*/  BRA `(.L_x_213) ;  /* 0xfffffffc00fc7947 */ /* 0x000fc0000383ffff */
[----:B------:R-:W-:-:S00]  /*aef0*/  NOP ;  /* 0x0000000000007918 */ /* 0x000fc00000000000 */
        /* <DEDUP_REMOVED lines=8> */
.L_x_214:


//--------------------- .nv.global.init           --------------------------
	.section	.nv.global.init,"aw",@progbits
.nv.global.init:
	.type		$str$27,@object
	.size		$str$27,($str$28 - $str$27)
$str$27:
        /*0000*/ 	.byte	0x28, 0x61, 0x64, 0x64, 0x72, 0x65, 0x73, 0x73, 0x20, 0x26, 0x20, 0x6d, 0x61, 0x73, 0x6b, 0x29
        /*0010*/ 	.byte	0x20, 0x3d, 0x3d, 0x20, 0x30, 0x00
	.type		$str$28,@object
	.size		$str$28,($str$26 - $str$28)
$str$28:
        /*0016*/ 	.byte	0x2f, 0x74, 0x6d, 0x70, 0x2f, 0x63, 0x75, 0x74, 0x6c, 0x61, 0x73, 0x73, 0x5f, 0x73, 0x77, 0x65
        /*0026*/ 	.byte	0x65, 0x70, 0x5f, 0x73, 0x72, 0x63, 0x2f, 0x69, 0x6e, 0x63, 0x6c, 0x75, 0x64, 0x65, 0x2f, 0x63
        /*0036*/ 	.byte	0x75, 0x74, 0x65, 0x2f, 0x70, 0x6f, 0x69, 0x6e, 0x74, 0x65, 0x72, 0x5f, 0x66, 0x6c, 0x61, 0x67
        /*0046*/ 	.byte	0x67, 0x65, 0x64, 0x2e, 0x68, 0x70, 0x70, 0x00
	.type		$str$26,@object
	.size		$str$26,($str$25 - $str$26)
$str$26:
        /*004e*/ 	.byte	0x2f, 0x74, 0x6d, 0x70, 0x2f, 0x63, 0x75, 0x74, 0x6c, 0x61, 0x73, 0x73, 0x5f, 0x73, 0x77, 0x65
        /*005e*/ 	.byte	0x65, 0x70, 0x5f, 0x73, 0x72, 0x63, 0x2f, 0x69, 0x6e, 0x63, 0x6c, 0x75, 0x64, 0x65, 0x2f, 0x63
        /*006e*/ 	.byte	0x75, 0x74, 0x65, 0x2f, 0x61, 0x74, 0x6f, 0x6d, 0x2f, 0x63, 0x6f, 0x70, 0x79, 0x5f, 0x74, 0x72
        /*007e*/ 	.byte	0x61, 0x69, 0x74, 0x73, 0x5f, 0x73, 0x6d, 0x31, 0x30, 0x30, 0x2e, 0x68, 0x70, 0x70, 0x00
	.type		$str$25,@object
	.size		$str$25,(__unnamed_1 - $str$25)
$str$25:
        /*008d*/ 	.byte	0x28, 0x28, 0x75, 0x69, 0x6e, 0x74, 0x33, 0x32, 0x5f, 0x74, 0x28, 0x74, 0x68, 0x72, 0x65, 0x61
        /*009d*/ 	.byte	0x64, 0x49, 0x64, 0x78, 0x2e, 0x78, 0x29, 0x20, 0x2f, 0x20, 0x33, 0x32, 0x29, 0x20, 0x25, 0x20
        /*00ad*/ 	.byte	0x34, 0x29, 0x20, 0x3d, 0x3d, 0x20, 0x28, 0x28, 0x28, 0x74, 0x6d, 0x65, 0x6d, 0x5f, 0x61, 0x64
        /*00bd*/ 	.byte	0x64, 0x72, 0x20, 0x3e, 0x3e, 0x20, 0x31, 0x36, 0x29, 0x20, 0x2f, 0x20, 0x33, 0x32, 0x29, 0x20
        /*00cd*/ 	.byte	0x25, 0x20, 0x34, 0x29, 0x00
	.type		__unnamed_1,@object
	.size		__unnamed_1,(__unnamed_2 - __unnamed_1)
__unnamed_1:
        /*00d2*/ 	.byte	0x61, 0x75, 0x74, 0x6f, 0x20, 0x63, 0x75, 0x74, 0x65, 0x3a, 0x3a, 0x61, 0x73, 0x5f, 0x70, 0x6f
        /* <DEDUP_REMOVED lines=23> */
        /*0252*/ 	.byte	0x3c, 0x32, 0x30, 0x34, 0x38, 0x3e, 0x3e, 0x3e, 0x3e, 0x5d, 0x00
	.type		__unnamed_2,@object
	.size		__unnamed_2,(.L_2 - __unnamed_2)
__unnamed_2:
        /* <DEDUP_REMOVED lines=45> */
        /*052d*/ 	.byte	0x3e, 0x3e, 0x3e, 0x5d, 0x00
.L_2:


//--------------------- .nv.shared._ZN7cutlass13device_kernelINS_4gemm6kernel13GemmUniversalIN4cute5tupleIJiiiiEEENS1_10collective13CollectiveMmaINS1_35MainloopSm100TmaUmmaWarpSpecializedILi2ELi2ELi4ENS5_IJNS4_1CILi1EEESB_SB_EEEEENS5_IJNSA_ILi64EEENSA_ILi256EEESE_EEEfNS5_IJlSB_lEEEfSH_NS4_8TiledMMAINS4_8MMA_AtomIJNS4_17SM100_MMA_TF32_SSINS_10tfloat32_tESL_fLi64ELi256ELNS4_4UMMA5MajorE0ELSN_0ELNSM_7ScaleInE0ELSO_0EEEEEENS4_6LayoutISC_NS5_IJNSA_ILi0EEESS_SS_EEEEENS5_IJNS4_10UnderscoreESV_SV_EEEEENS4_13SM90_TMA_LOADENS4_14ComposedLayoutINS4_7SwizzleILi3ELi4ELi3EEENS4_18smem_ptr_flag_bitsILi32EEENSR_INS5_IJNSA_ILi8EEENSA_ILi32EEEEEENS5_IJS15_SB_EEEEEEEvNS4_8identityESY_S19_vS1A_EENS_8epilogue10collective18CollectiveEpilogueINS1C_23Sm100TmaWarpSpecializedILi4ELi2ELi16ELb1ELb0EEEJSG_NS5_IJNSR_ISE_SB_EENSR_IS15_SB_EEEEEfSH_fSH_NS1C_6fusion15FusionCallbacksIS1G_NS1K_17LinearCombinationIffffLNS_15FloatRoundStyleE2EEESG_S1J_JEEENS4_5SM1004TMEM4LOAD26SM100_TMEM_LOAD_16dp128b8xESY_S19_NS4_17SM75_U32x4_LDSM_NENS4_14SM90_TMA_STOREES19_NS4_17SM90_U32x4_STSM_NENS4_39AutoVectorizingCopyWithAssumedAlignmentILi128EEEEEEvvEEEEvNT_6ParamsE --------------------------
	.section	.nv.shared._ZN7cutlass13device_kernelINS_4gemm6kernel13GemmUniversalIN4cute5tupleIJiiiiEEENS1_10collective13CollectiveMmaINS1_35MainloopSm100TmaUmmaWarpSpecializedILi2ELi2ELi4ENS5_IJNS4_1CILi1EEESB_SB_EEEEENS5_IJNSA_ILi64EEENSA_ILi256EEESE_EEEfNS5_IJlSB_lEEEfSH_NS4_8TiledMMAINS4_8MMA_AtomIJNS4_17SM100_MMA_TF32_SSINS_10tfloat32_tESL_fLi64ELi256ELNS4_4UMMA5MajorE0ELSN_0ELNSM_7ScaleInE0ELSO_0EEEEEENS4_6LayoutISC_NS5_IJNSA_ILi0EEESS_SS_EEEEENS5_IJNS4_10UnderscoreESV_SV_EEEEENS4_13SM90_TMA_LOADENS4_14ComposedLayoutINS4_7SwizzleILi3ELi4ELi3EEENS4_18smem_ptr_flag_bitsILi32EEENSR_INS5_IJNSA_ILi8EEENSA_ILi32EEEEEENS5_IJS15_SB_EEEEEEEvNS4_8identityESY_S19_vS1A_EENS_8epilogue10collective18CollectiveEpilogueINS1C_23Sm100TmaWarpSpecializedILi4ELi2ELi16ELb1ELb0EEEJSG_NS5_IJNSR_ISE_SB_EENSR_IS15_SB_EEEEEfSH_fSH_NS1C_6fusion15FusionCallbacksIS1G_NS1K_17LinearCombinationIffffLNS_15FloatRoundStyleE2EEESG_S1J_JEEENS4_5SM1004TMEM4LOAD26SM100_TMEM_LOAD_16dp128b8xESY_S19_NS4_17SM75_U32x4_LDSM_NENS4_14SM90_TMA_STOREES19_NS4_17SM90_U32x4_STSM_NENS4_39AutoVectorizingCopyWithAssumedAlignmentILi128EEEEEEvvEEEEvNT_6ParamsE,"aw",@nobits
	.sectionflags	@""
	.align	16
	.zero		1024


//--------------------- .nv.shared.reserved.0     --------------------------
	.section	.nv.shared.reserved.0,"aw",@nobits
	.weak		__nv_reservedSMEM_offset_0_alias
	.size		__nv_reservedSMEM_offset_0_alias, 0, 64
	.other		__nv_reservedSMEM_offset_0_alias,@"STO_CUDA_RESERVED_SHARED STV_DEFAULT"
__nv_reservedSMEM_offset_0_alias:
	.zero		0
.nv.shared.reserved.0:
	.zero		64
	.weak		__nv_reservedSMEM_tcgen05_partition
	.type		__nv_reservedSMEM_tcgen05_partition,@object
	.size		__nv_reservedSMEM_tcgen05_partition,(.L_0 - __nv_reservedSMEM_tcgen05_partition)
__nv_reservedSMEM_tcgen05_partition:
	.zero		32
.L_0:


//--------------------- .nv.global                --------------------------
	.section	.nv.global,"aw",@nobits
.nv.global:
	.type		_ZN40_INTERNAL_545096d2_4_k_cu_b16eb76a_326884cute1_E,@object
	.size		_ZN40_INTERNAL_545096d2_4_k_cu_b16eb76a_326884cute1_E,(_ZN40_INTERNAL_545096d2_4_k_cu_b16eb76a_326884cuda3std3__45__cpo6cbeginE - _ZN40_INTERNAL_545096d2_4_k_cu_b16eb76a_326884cute1_E)
_ZN40_INTERNAL_545096d2_4_k_cu_b16eb76a_326884cute1_E:
	.zero		1
	.type		_ZN40_INTERNAL_545096d2_4_k_cu_b16eb76a_326884cuda3std3__45__cpo6cbeginE,@object
	.size		_ZN40_INTERNAL_545096d2_4_k_cu_b16eb76a_326884cuda3std3__45__cpo6cbeginE,(_ZN40_INTERNAL_545096d2_4_k_cu_b16eb76a_326884cuda3std3__48in_placeE - _ZN40_INTERNAL_545096d2_4_k_cu_b16eb76a_326884cuda3std3__45__cpo6cbeginE)
_ZN40_INTERNAL_545096d2_4_k_cu_b16eb76a_326884cuda3std3__45__cpo6cbeginE:
	.zero		1
	.type		_ZN40_INTERNAL_545096d2_4_k_cu_b16eb76a_326884cuda3std3__48in_placeE,@object
	.size		_ZN40_INTERNAL_545096d2_4_k_cu_b16eb76a_326884cuda3std3__48in_placeE,(_ZN40_INTERNAL_545096d2_4_k_cu_b16eb76a_326884cuda3std6ranges3__45__cpo9iter_moveE - _ZN40_INTERNAL_545096d2_4_k_cu_b16eb76a_326884cuda3std3__48in_placeE)
_ZN40_INTERNAL_545096d2_4_k_cu_b16eb76a_326884cuda3std3__48in_placeE:
	.zero		1
	.type		_ZN40_INTERNAL_545096d2_4_k_cu_b16eb76a_326884cuda3std6ranges3__45__cpo9iter_moveE,@object
	.size		_ZN40_INTERNAL_545096d2_4_k_cu_b16eb76a_326884cuda3std6ranges3__45__cpo9iter_moveE,(_ZN40_INTERNAL_545096d2_4_k_cu_b16eb76a_326884cuda3std3__45__cpo5beginE - _ZN40_INTERNAL_545096d2_4_k_cu_b16eb76a_326884cuda3std6ranges3__45__cpo9iter_moveE)
_ZN40_INTERNAL_545096d2_4_k_cu_b16eb76a_326884cuda3std6ranges3__45__cpo9iter_moveE:
	.zero		1
	.type		_ZN40_INTERNAL_545096d2_4_k_cu_b16eb76a_326884cuda3std3__45__cpo5beginE,@object
	.size		_ZN40_INTERNAL_545096d2_4_k_cu_b16eb76a_326884cuda3std3__45__cpo5beginE,(_ZN40_INTERNAL_545096d2_4_k_cu_b16eb76a_326884cuda3std3__442_GLOBAL__N__545096d2_4_k_cu_b16eb76a_326886ignoreE - _ZN40_INTERNAL_545096d2_4_k_cu_b16eb76a_326884cuda3std3__45__cpo5beginE)
_ZN40_INTERNAL_545096d2_4_k_cu_b16eb76a_326884cuda3std3__45__cpo5beginE:
	.zero		1
	.type		_ZN40_INTERNAL_545096d2_4_k_cu_b16eb76a_326884cuda3std3__442_GLOBAL__N__545096d2_4_k_cu_b16eb76a_326886ignoreE,@object
	.size		_ZN40_INTERNAL_545096d2_4_k_cu_b16eb76a_326884cuda3std3__442_GLOBAL__N__545096d2_4_k_cu_b16eb76a_326886ignoreE,(_ZN40_INTERNAL_545096d2_4_k_cu_b16eb76a_326884cute7productE - _ZN40_INTERNAL_545096d2_4_k_cu_b16eb76a_326884cuda3std3__442_GLOBAL__N__545096d2_4_k_cu_b16eb76a_326886ignoreE)
_ZN40_INTERNAL_545096d2_4_k_cu_b16eb76a_326884cuda3std3__442_GLOBAL__N__545096d2_4_k_cu_b16eb76a_326886ignoreE:
	.zero		1
	.type		_ZN40_INTERNAL_545096d2_4_k_cu_b16eb76a_326884cute7productE,@object
	.size		_ZN40_INTERNAL_545096d2_4_k_cu_b16eb76a_326884cute7productE,(_ZN40_INTERNAL_545096d2_4_k_cu_b16eb76a_326884cuda3std3__45__cpo3endE - _ZN40_INTERNAL_545096d2_4_k_cu_b16eb76a_326884cute7productE)
_ZN40_INTERNAL_545096d2_4_k_cu_b16eb76a_326884cute7productE:
	.zero		1
	.type		_ZN40_INTERNAL_545096d2_4_k_cu_b16eb76a_326884cuda3std3__45__cpo3endE,@object
	.size		_ZN40_INTERNAL_545096d2_4_k_cu_b16eb76a_326884cuda3std3__45__cpo3endE,(_ZN40_INTERNAL_545096d2_4_k_cu_b16eb76a_326884cuda3std3__419piecewise_constructE - _ZN40_INTERNAL_545096d2_4_k_cu_b16eb76a_326884cuda3std3__45__cpo3endE)
_ZN40_INTERNAL_545096d2_4_k_cu_b16eb76a_326884cuda3std3__45__cpo3endE:
	.zero		1
	.type		_ZN40_INTERNAL_545096d2_4_k_cu_b16eb76a_326884cuda3std3__419piecewise_constructE,@object
	.size		_ZN40_INTERNAL_545096d2_4_k_cu_b16eb76a_326884cuda3std3__419piecewise_constructE,(_ZN40_INTERNAL_545096d2_4_k_cu_b16eb76a_326884cuda3std3__45__cpo4cendE - _ZN40_INTERNAL_545096d2_4_k_cu_b16eb76a_326884cuda3std3__419piecewise_constructE)
_ZN40_INTERNAL_545096d2_4_k_cu_b16eb76a_326884cuda3std3__419piecewise_constructE:
	.zero		1
	.type		_ZN40_INTERNAL_545096d2_4_k_cu_b16eb76a_326884cuda3std3__45__cpo4cendE,@object
	.size		_ZN40_INTERNAL_545096d2_4_k_cu_b16eb76a_326884cuda3std3__45__cpo4cendE,(_ZN40_INTERNAL_545096d2_4_k_cu_b16eb76a_326884cuda3std6ranges3__45__cpo4swapE - _ZN40_INTERNAL_545096d2_4_k_cu_b16eb76a_326884cuda3std3__45__cpo4cendE)
_ZN40_INTERNAL_545096d2_4_k_cu_b16eb76a_326884cuda3std3__45__cpo4cendE:
	.zero		1
	.type		_ZN40_INTERNAL_545096d2_4_k_cu_b16eb76a_326884cuda3std6ranges3__45__cpo4swapE,@object
	.size		_ZN40_INTERNAL_545096d2_4_k_cu_b16eb76a_326884cuda3std6ranges3__45__cpo4swapE,(.L_10 - _ZN40_INTERNAL_545096d2_4_k_cu_b16eb76a_326884cuda3std6ranges3__45__cpo4swapE)
_ZN40_INTERNAL_545096d2_4_k_cu_b16eb76a_326884cuda3std6ranges3__45__cpo4swapE:
	.zero		1
.L_10:


//--------------------- .nv.constant0._ZN7cutlass13device_kernelINS_4gemm6kernel13GemmUniversalIN4cute5tupleIJiiiiEEENS1_10collective13CollectiveMmaINS1_35MainloopSm100TmaUmmaWarpSpecializedILi2ELi2ELi4ENS5_IJNS4_1CILi1EEESB_SB_EEEEENS5_IJNSA_ILi64EEENSA_ILi256EEESE_EEEfNS5_IJlSB_lEEEfSH_NS4_8TiledMMAINS4_8MMA_AtomIJNS4_17SM100_MMA_TF32_SSINS_10tfloat32_tESL_fLi64ELi256ELNS4_4UMMA5MajorE0ELSN_0ELNSM_7ScaleInE0ELSO_0EEEEEENS4_6LayoutISC_NS5_IJNSA_ILi0EEESS_SS_EEEEENS5_IJNS4_10UnderscoreESV_SV_EEEEENS4_13SM90_TMA_LOADENS4_14ComposedLayoutINS4_7SwizzleILi3ELi4ELi3EEENS4_18smem_ptr_flag_bitsILi32EEENSR_INS5_IJNSA_ILi8EEENSA_ILi32EEEEEENS5_IJS15_SB_EEEEEEEvNS4_8identityESY_S19_vS1A_EENS_8epilogue10collective18CollectiveEpilogueINS1C_23Sm100TmaWarpSpecializedILi4ELi2ELi16ELb1ELb0EEEJSG_NS5_IJNSR_ISE_SB_EENSR_IS15_SB_EEEEEfSH_fSH_NS1C_6fusion15FusionCallbacksIS1G_NS1K_17LinearCombinationIffffLNS_15FloatRoundStyleE2EEESG_S1J_JEEENS4_5SM1004TMEM4LOAD26SM100_TMEM_LOAD_16dp128b8xESY_S19_NS4_17SM75_U32x4_LDSM_NENS4_14SM90_TMA_STOREES19_NS4_17SM90_U32x4_STSM_NENS4_39AutoVectorizingCopyWithAssumedAlignmentILi128EEEEEEvvEEEEvNT_6ParamsE --------------------------
	.section	.nv.constant0._ZN7cutlass13device_kernelINS_4gemm6kernel13GemmUniversalIN4cute5tupleIJiiiiEEENS1_10collective13CollectiveMmaINS1_35MainloopSm100TmaUmmaWarpSpecializedILi2ELi2ELi4ENS5_IJNS4_1CILi1EEESB_SB_EEEEENS5_IJNSA_ILi64EEENSA_ILi256EEESE_EEEfNS5_IJlSB_lEEEfSH_NS4_8TiledMMAINS4_8MMA_AtomIJNS4_17SM100_MMA_TF32_SSINS_10tfloat32_tESL_fLi64ELi256ELNS4_4UMMA5MajorE0ELSN_0ELNSM_7ScaleInE0ELSO_0EEEEEENS4_6LayoutISC_NS5_IJNSA_ILi0EEESS_SS_EEEEENS5_IJNS4_10UnderscoreESV_SV_EEEEENS4_13SM90_TMA_LOADENS4_14ComposedLayoutINS4_7SwizzleILi3ELi4ELi3EEENS4_18smem_ptr_flag_bitsILi32EEENSR_INS5_IJNSA_ILi8EEENSA_ILi32EEEEEENS5_IJS15_SB_EEEEEEEvNS4_8identityESY_S19_vS1A_EENS_8epilogue10collective18CollectiveEpilogueINS1C_23Sm100TmaWarpSpecializedILi4ELi2ELi16ELb1ELb0EEEJSG_NS5_IJNSR_ISE_SB_EENSR_IS15_SB_EEEEEfSH_fSH_NS1C_6fusion15FusionCallbacksIS1G_NS1K_17LinearCombinationIffffLNS_15FloatRoundStyleE2EEESG_S1J_JEEENS4_5SM1004TMEM4LOAD26SM100_TMEM_LOAD_16dp128b8xESY_S19_NS4_17SM75_U32x4_LDSM_NENS4_14SM90_TMA_STOREES19_NS4_17SM90_U32x4_STSM_NENS4_39AutoVectorizingCopyWithAssumedAlignmentILi128EEEEEEvvEEEEvNT_6ParamsE,"a",@progbits
	.sectionflags	@""
	.align	4
.nv.constant0._ZN7cutlass13device_kernelINS_4gemm6kernel13GemmUniversalIN4cute5tupleIJiiiiEEENS1_10collective13CollectiveMmaINS1_35MainloopSm100TmaUmmaWarpSpecializedILi2ELi2ELi4ENS5_IJNS4_1CILi1EEESB_SB_EEEEENS5_IJNSA_ILi64EEENSA_ILi256EEESE_EEEfNS5_IJlSB_lEEEfSH_NS4_8TiledMMAINS4_8MMA_AtomIJNS4_17SM100_MMA_TF32_SSINS_10tfloat32_tESL_fLi64ELi256ELNS4_4UMMA5MajorE0ELSN_0ELNSM_7ScaleInE0ELSO_0EEEEEENS4_6LayoutISC_NS5_IJNSA_ILi0EEESS_SS_EEEEENS5_IJNS4_10UnderscoreESV_SV_EEEEENS4_13SM90_TMA_LOADENS4_14ComposedLayoutINS4_7SwizzleILi3ELi4ELi3EEENS4_18smem_ptr_flag_bitsILi32EEENSR_INS5_IJNSA_ILi8EEENSA_ILi32EEEEEENS5_IJS15_SB_EEEEEEEvNS4_8identityESY_S19_vS1A_EENS_8epilogue10collective18CollectiveEpilogueINS1C_23Sm100TmaWarpSpecializedILi4ELi2ELi16ELb1ELb0EEEJSG_NS5_IJNSR_ISE_SB_EENSR_IS15_SB_EEEEEfSH_fSH_NS1C_6fusion15FusionCallbacksIS1G_NS1K_17LinearCombinationIffffLNS_15FloatRoundStyleE2EEESG_S1J_JEEENS4_5SM1004TMEM4LOAD26SM100_TMEM_LOAD_16dp128b8xESY_S19_NS4_17SM75_U32x4_LDSM_NENS4_14SM90_TMA_STOREES19_NS4_17SM90_U32x4_STSM_NENS4_39AutoVectorizingCopyWithAssumedAlignmentILi128EEEEEEvvEEEEvNT_6ParamsE:
	.zero		2944


//--------------------- SYMBOLS --------------------------

	.type		.nv.reservedSmem.offset0,@object
	.size		.nv.reservedSmem.offset0,0x4
	.type		.nv.reservedSmem.cap,@object
	.size		.nv.reservedSmem.cap,0x4
	.type		__assertfail,@function
